	.headerflags	@"EF_CUDA_TEXMODE_UNIFIED EF_CUDA_64BIT_ADDRESS EF_CUDA_SM89 EF_CUDA_VIRTUAL_SM(EF_CUDA_SM89)"
	.elftype	@"ET_EXEC"


//--------------------- .nv.info                  --------------------------
	.section	.nv.info,"",@"SHT_CUDA_INFO"
	.align	4


	//----- nvinfo : EIATTR_REGCOUNT
	.align		4
        /*0000*/ 	.byte	0x04, 0x2f
        /*0002*/ 	.short	(.L_1 - .L_0)
	.align		4
.L_0:
        /*0004*/ 	.word	index@(triton__0d1d2d3d4d5d6d7d8d9d10d11d12d13d14d15d16d17d18d19d20d21d22d23d24d25d26d27d28d29d30d31d32d33d34d35d36d37d38d39d40d41d42d43d44d45d46d47d48d49d50d51d52d53d54d55d56d57d58d59d60d61d62d63d64d65d66d67d68d69d70d71d72d73d74d75d76d77d78d79d80d81d82d83d84d85d86d87d88d89d90d91d92d93d94d95d96d97d98d99d100d101d102d103d104d105d106d107d108d109d110d111d112d113d114d115d116d117d118d119d120d121d122d123d124d125d126d127d128d129d130d131d132d133d134d135d136d137d138d139d140d141d142d143d144d145d146d147d148d149d150d151d152d153d154d155d156d157d158d159d160d161d162d163d164d165d166d167d168d169d170d171d172d173d174d175d176d177d178d179d180d181d182d183d184d185d186d187d188de189de)
        /*0008*/ 	.word	0x000000ff


	//----- nvinfo : EIATTR_MAX_STACK_SIZE
	.align		4
.L_1:
        /*000c*/ 	.byte	0x04, 0x23
        /*000e*/ 	.short	(.L_3 - .L_2)
	.align		4
.L_2:
        /*0010*/ 	.word	index@(triton__0d1d2d3d4d5d6d7d8d9d10d11d12d13d14d15d16d17d18d19d20d21d22d23d24d25d26d27d28d29d30d31d32d33d34d35d36d37d38d39d40d41d42d43d44d45d46d47d48d49d50d51d52d53d54d55d56d57d58d59d60d61d62d63d64d65d66d67d68d69d70d71d72d73d74d75d76d77d78d79d80d81d82d83d84d85d86d87d88d89d90d91d92d93d94d95d96d97d98d99d100d101d102d103d104d105d106d107d108d109d110d111d112d113d114d115d116d117d118d119d120d121d122d123d124d125d126d127d128d129d130d131d132d133d134d135d136d137d138d139d140d141d142d143d144d145d146d147d148d149d150d151d152d153d154d155d156d157d158d159d160d161d162d163d164d165d166d167d168d169d170d171d172d173d174d175d176d177d178d179d180d181d182d183d184d185d186d187d188de189de)
        /*0014*/ 	.word	0x00000000


	//----- nvinfo : EIATTR_MIN_STACK_SIZE
	.align		4
.L_3:
        /*0018*/ 	.byte	0x04, 0x12
        /*001a*/ 	.short	(.L_5 - .L_4)
	.align		4
.L_4:
        /*001c*/ 	.word	index@(triton__0d1d2d3d4d5d6d7d8d9d10d11d12d13d14d15d16d17d18d19d20d21d22d23d24d25d26d27d28d29d30d31d32d33d34d35d36d37d38d39d40d41d42d43d44d45d46d47d48d49d50d51d52d53d54d55d56d57d58d59d60d61d62d63d64d65d66d67d68d69d70d71d72d73d74d75d76d77d78d79d80d81d82d83d84d85d86d87d88d89d90d91d92d93d94d95d96d97d98d99d100d101d102d103d104d105d106d107d108d109d110d111d112d113d114d115d116d117d118d119d120d121d122d123d124d125d126d127d128d129d130d131d132d133d134d135d136d137d138d139d140d141d142d143d144d145d146d147d148d149d150d151d152d153d154d155d156d157d158d159d160d161d162d163d164d165d166d167d168d169d170d171d172d173d174d175d176d177d178d179d180d181d182d183d184d185d186d187d188de189de)
        /*0020*/ 	.word	0x00000010


	//----- nvinfo : EIATTR_FRAME_SIZE
	.align		4
.L_5:
        /*0024*/ 	.byte	0x04, 0x11
        /*0026*/ 	.short	(.L_7 - .L_6)
	.align		4
.L_6:
        /*0028*/ 	.word	index@(triton__0d1d2d3d4d5d6d7d8d9d10d11d12d13d14d15d16d17d18d19d20d21d22d23d24d25d26d27d28d29d30d31d32d33d34d35d36d37d38d39d40d41d42d43d44d45d46d47d48d49d50d51d52d53d54d55d56d57d58d59d60d61d62d63d64d65d66d67d68d69d70d71d72d73d74d75d76d77d78d79d80d81d82d83d84d85d86d87d88d89d90d91d92d93d94d95d96d97d98d99d100d101d102d103d104d105d106d107d108d109d110d111d112d113d114d115d116d117d118d119d120d121d122d123d124d125d126d127d128d129d130d131d132d133d134d135d136d137d138d139d140d141d142d143d144d145d146d147d148d149d150d151d152d153d154d155d156d157d158d159d160d161d162d163d164d165d166d167d168d169d170d171d172d173d174d175d176d177d178d179d180d181d182d183d184d185d186d187d188de189de)
        /*002c*/ 	.word	0x00000010
.L_7:


//--------------------- .nv.info.triton__0d1d2d3d4d5d6d7d8d9d10d11d12d13d14d15d16d17d18d19d20d21d22d23d24d25d26d27d28d29d30d31d32d33d34d35d36d37d38d39d40d41d42d43d44d45d46d47d48d49d50d51d52d53d54d55d56d57d58d59d60d61d62d63d64d65d66d67d68d69d70d71d72d73d74d75d76d77d78d79d80d81d82d83d84d85d86d87d88d89d90d91d92d93d94d95d96d97d98d99d100d101d102d103d104d105d106d107d108d109d110d111d112d113d114d115d116d117d118d119d120d121d122d123d124d125d126d127d128d129d130d131d132d133d134d135d136d137d138d139d140d141d142d143d144d145d146d147d148d149d150d151d152d153d154d155d156d157d158d159d160d161d162d163d164d165d166d167d168d169d170d171d172d173d174d175d176d177d178d179d180d181d182d183d184d185d186d187d188de189de --------------------------
	.section	.nv.info.triton__0d1d2d3d4d5d6d7d8d9d10d11d12d13d14d15d16d17d18d19d20d21d22d23d24d25d26d27d28d29d30d31d32d33d34d35d36d37d38d39d40d41d42d43d44d45d46d47d48d49d50d51d52d53d54d55d56d57d58d59d60d61d62d63d64d65d66d67d68d69d70d71d72d73d74d75d76d77d78d79d80d81d82d83d84d85d86d87d88d89d90d91d92d93d94d95d96d97d98d99d100d101d102d103d104d105d106d107d108d109d110d111d112d113d114d115d116d117d118d119d120d121d122d123d124d125d126d127d128d129d130d131d132d133d134d135d136d137d138d139d140d141d142d143d144d145d146d147d148d149d150d151d152d153d154d155d156d157d158d159d160d161d162d163d164d165d166d167d168d169d170d171d172d173d174d175d176d177d178d179d180d181d182d183d184d185d186d187d188de189de,"",@"SHT_CUDA_INFO"
	.align	4


	//----- nvinfo : EIATTR_CUDA_API_VERSION
	.align		4
        /*0000*/ 	.byte	0x04, 0x37
        /*0002*/ 	.short	(.L_9 - .L_8)
.L_8:
        /*0004*/ 	.word	0x0000007b


	//----- nvinfo : EIATTR_PARAM_CBANK
	.align		4
.L_9:
        /*0008*/ 	.byte	0x04, 0x0a
        /*000a*/ 	.short	(.L_11 - .L_10)
	.align		4
.L_10:
        /*000c*/ 	.word	index@(.nv.constant0.triton__0d1d2d3d4d5d6d7d8d9d10d11d12d13d14d15d16d17d18d19d20d21d22d23d24d25d26d27d28d29d30d31d32d33d34d35d36d37d38d39d40d41d42d43d44d45d46d47d48d49d50d51d52d53d54d55d56d57d58d59d60d61d62d63d64d65d66d67d68d69d70d71d72d73d74d75d76d77d78d79d80d81d82d83d84d85d86d87d88d89d90d91d92d93d94d95d96d97d98d99d100d101d102d103d104d105d106d107d108d109d110d111d112d113d114d115d116d117d118d119d120d121d122d123d124d125d126d127d128d129d130d131d132d133d134d135d136d137d138d139d140d141d142d143d144d145d146d147d148d149d150d151d152d153d154d155d156d157d158d159d160d161d162d163d164d165d166d167d168d169d170d171d172d173d174d175d176d177d178d179d180d181d182d183d184d185d186d187d188de189de)
        /*0010*/ 	.short	0x0160
        /*0012*/ 	.short	0x05e8


	//----- nvinfo : EIATTR_CBANK_PARAM_SIZE
	.align		4
.L_11:
        /*0014*/ 	.byte	0x03, 0x19
        /*0016*/ 	.short	0x05e8


	//----- nvinfo : EIATTR_KPARAM_INFO
	.align		4
        /*0018*/ 	.byte	0x04, 0x17
        /*001a*/ 	.short	(.L_13 - .L_12)
.L_12:
        /*001c*/ 	.word	0x00000000
        /*0020*/ 	.short	0x00bd
        /*0022*/ 	.short	0x05e4
        /*0024*/ 	.byte	0x00, 0xf0, 0x11, 0x00


	//----- nvinfo : EIATTR_KPARAM_INFO
	.align		4
.L_13:
        /*0028*/ 	.byte	0x04, 0x17
        /*002a*/ 	.short	(.L_15 - .L_14)
.L_14:
        /*002c*/ 	.word	0x00000000
        /*0030*/ 	.short	0x00bc
        /*0032*/ 	.short	0x05e0
        /*0034*/ 	.byte	0x00, 0xf0, 0x11, 0x00


	//----- nvinfo : EIATTR_KPARAM_INFO
	.align		4
.L_15:
        /*0038*/ 	.byte	0x04, 0x17
        /*003a*/ 	.short	(.L_17 - .L_16)
.L_16:
        /*003c*/ 	.word	0x00000000
        /*0040*/ 	.short	0x00bb
        /*0042*/ 	.short	0x05d8
        /*0044*/ 	.byte	0x00, 0xf0, 0x21, 0x00


	//----- nvinfo : EIATTR_KPARAM_INFO
	.align		4
.L_17:
        /*0048*/ 	.byte	0x04, 0x17
        /*004a*/ 	.short	(.L_19 - .L_18)
.L_18:
        /*004c*/ 	.word	0x00000000
        /*0050*/ 	.short	0x00ba
        /*0052*/ 	.short	0x05d0
        /*0054*/ 	.byte	0x00, 0xf0, 0x21, 0x00


	//----- nvinfo : EIATTR_KPARAM_INFO
	.align		4
.L_19:
        /*0058*/ 	.byte	0x04, 0x17
        /*005a*/ 	.short	(.L_21 - .L_20)
.L_20:
        /*005c*/ 	.word	0x00000000
        /*0060*/ 	.short	0x00b9
        /*0062*/ 	.short	0x05c8
        /*0064*/ 	.byte	0x00, 0xf0, 0x21, 0x00


	//----- nvinfo : EIATTR_KPARAM_INFO
	.align		4
.L_21:
        /*0068*/ 	.byte	0x04, 0x17
        /*006a*/ 	.short	(.L_23 - .L_22)
.L_22:
        /*006c*/ 	.word	0x00000000
        /*0070*/ 	.short	0x00b8
        /*0072*/ 	.short	0x05c0
        /*0074*/ 	.byte	0x00, 0xf0, 0x21, 0x00


	//----- nvinfo : EIATTR_KPARAM_INFO
	.align		4
.L_23:
        /*0078*/ 	.byte	0x04, 0x17
        /*007a*/ 	.short	(.L_25 - .L_24)
.L_24:
        /*007c*/ 	.word	0x00000000
        /*0080*/ 	.short	0x00b7
        /*0082*/ 	.short	0x05b8
        /*0084*/ 	.byte	0x00, 0xf0, 0x21, 0x00


	//----- nvinfo : EIATTR_KPARAM_INFO
	.align		4
.L_25:
        /*0088*/ 	.byte	0x04, 0x17
        /*008a*/ 	.short	(.L_27 - .L_26)
.L_26:
        /*008c*/ 	.word	0x00000000
        /*0090*/ 	.short	0x00b6
        /*0092*/ 	.short	0x05b0
        /*0094*/ 	.byte	0x00, 0xf0, 0x21, 0x00


	//----- nvinfo : EIATTR_KPARAM_INFO
	.align		4
.L_27:
        /*0098*/ 	.byte	0x04, 0x17
        /*009a*/ 	.short	(.L_29 - .L_28)
.L_28:
        /*009c*/ 	.word	0x00000000
        /*00a0*/ 	.short	0x00b5
        /*00a2*/ 	.short	0x05a8
        /*00a4*/ 	.byte	0x00, 0xf0, 0x21, 0x00


	//----- nvinfo : EIATTR_KPARAM_INFO
	.align		4
.L_29:
        /*00a8*/ 	.byte	0x04, 0x17
        /*00aa*/ 	.short	(.L_31 - .L_30)
.L_30:
        /*00ac*/ 	.word	0x00000000
        /*00b0*/ 	.short	0x00b4
        /*00b2*/ 	.short	0x05a0
        /*00b4*/ 	.byte	0x00, 0xf0, 0x21, 0x00


	//----- nvinfo : EIATTR_KPARAM_INFO
	.align		4
.L_31:
        /*00b8*/ 	.byte	0x04, 0x17
        /*00ba*/ 	.short	(.L_33 - .L_32)
.L_32:
        /*00bc*/ 	.word	0x00000000
        /*00c0*/ 	.short	0x00b3
        /*00c2*/ 	.short	0x0598
        /*00c4*/ 	.byte	0x00, 0xf0, 0x21, 0x00


	//----- nvinfo : EIATTR_KPARAM_INFO
	.align		4
.L_33:
        /*00c8*/ 	.byte	0x04, 0x17
        /*00ca*/ 	.short	(.L_35 - .L_34)
.L_34:
        /*00cc*/ 	.word	0x00000000
        /*00d0*/ 	.short	0x00b2
        /*00d2*/ 	.short	0x0590
        /*00d4*/ 	.byte	0x00, 0xf0, 0x21, 0x00


	//----- nvinfo : EIATTR_KPARAM_INFO
	.align		4
.L_35:
        /*00d8*/ 	.byte	0x04, 0x17
        /*00da*/ 	.short	(.L_37 - .L_36)
.L_36:
        /*00dc*/ 	.word	0x00000000
        /*00e0*/ 	.short	0x00b1
        /*00e2*/ 	.short	0x0588
        /*00e4*/ 	.byte	0x00, 0xf0, 0x21, 0x00


	//----- nvinfo : EIATTR_KPARAM_INFO
	.align		4
.L_37:
        /*00e8*/ 	.byte	0x04, 0x17
        /*00ea*/ 	.short	(.L_39 - .L_38)
.L_38:
        /*00ec*/ 	.word	0x00000000
        /*00f0*/ 	.short	0x00b0
        /*00f2*/ 	.short	0x0580
        /*00f4*/ 	.byte	0x00, 0xf0, 0x21, 0x00


	//----- nvinfo : EIATTR_KPARAM_INFO
	.align		4
.L_39:
        /*00f8*/ 	.byte	0x04, 0x17
        /*00fa*/ 	.short	(.L_41 - .L_40)
.L_40:
        /*00fc*/ 	.word	0x00000000
        /*0100*/ 	.short	0x00af
        /*0102*/ 	.short	0x0578
        /*0104*/ 	.byte	0x00, 0xf0, 0x21, 0x00


	//----- nvinfo : EIATTR_KPARAM_INFO
	.align		4
.L_41:
        /*0108*/ 	.byte	0x04, 0x17
        /*010a*/ 	.short	(.L_43 - .L_42)
.L_42:
        /*010c*/ 	.word	0x00000000
        /*0110*/ 	.short	0x00ae
        /*0112*/ 	.short	0x0570
        /*0114*/ 	.byte	0x00, 0xf0, 0x21, 0x00


	//----- nvinfo : EIATTR_KPARAM_INFO
	.align		4
.L_43:
        /*0118*/ 	.byte	0x04, 0x17
        /*011a*/ 	.short	(.L_45 - .L_44)
.L_44:
        /*011c*/ 	.word	0x00000000
        /*0120*/ 	.short	0x00ad
        /*0122*/ 	.short	0x0568
        /*0124*/ 	.byte	0x00, 0xf0, 0x21, 0x00


	//----- nvinfo : EIATTR_KPARAM_INFO
	.align		4
.L_45:
        /*0128*/ 	.byte	0x04, 0x17
        /*012a*/ 	.short	(.L_47 - .L_46)
.L_46:
        /*012c*/ 	.word	0x00000000
        /*0130*/ 	.short	0x00ac
        /*0132*/ 	.short	0x0560
        /*0134*/ 	.byte	0x00, 0xf0, 0x21, 0x00


	//----- nvinfo : EIATTR_KPARAM_INFO
	.align		4
.L_47:
        /*0138*/ 	.byte	0x04, 0x17
        /*013a*/ 	.short	(.L_49 - .L_48)
.L_48:
        /*013c*/ 	.word	0x00000000
        /*0140*/ 	.short	0x00ab
        /*0142*/ 	.short	0x0558
        /*0144*/ 	.byte	0x00, 0xf0, 0x21, 0x00


	//----- nvinfo : EIATTR_KPARAM_INFO
	.align		4
.L_49:
        /*0148*/ 	.byte	0x04, 0x17
        /*014a*/ 	.short	(.L_51 - .L_50)
.L_50:
        /*014c*/ 	.word	0x00000000
        /*0150*/ 	.short	0x00aa
        /*0152*/ 	.short	0x0550
        /*0154*/ 	.byte	0x00, 0xf0, 0x21, 0x00


	//----- nvinfo : EIATTR_KPARAM_INFO
	.align		4
.L_51:
        /*0158*/ 	.byte	0x04, 0x17
        /*015a*/ 	.short	(.L_53 - .L_52)
.L_52:
        /*015c*/ 	.word	0x00000000
        /*0160*/ 	.short	0x00a9
        /*0162*/ 	.short	0x0548
        /*0164*/ 	.byte	0x00, 0xf0, 0x21, 0x00


	//----- nvinfo : EIATTR_KPARAM_INFO
	.align		4
.L_53:
        /*0168*/ 	.byte	0x04, 0x17
        /*016a*/ 	.short	(.L_55 - .L_54)
.L_54:
        /*016c*/ 	.word	0x00000000
        /*0170*/ 	.short	0x00a8
        /*0172*/ 	.short	0x0540
        /*0174*/ 	.byte	0x00, 0xf0, 0x21, 0x00


	//----- nvinfo : EIATTR_KPARAM_INFO
	.align		4
.L_55:
        /*0178*/ 	.byte	0x04, 0x17
        /*017a*/ 	.short	(.L_57 - .L_56)
.L_56:
        /*017c*/ 	.word	0x00000000
        /*0180*/ 	.short	0x00a7
        /*0182*/ 	.short	0x0538
        /*0184*/ 	.byte	0x00, 0xf0, 0x21, 0x00


	//----- nvinfo : EIATTR_KPARAM_INFO
	.align		4
.L_57:
        /*0188*/ 	.byte	0x04, 0x17
        /*018a*/ 	.short	(.L_59 - .L_58)
.L_58:
        /*018c*/ 	.word	0x00000000
        /*0190*/ 	.short	0x00a6
        /*0192*/ 	.short	0x0530
        /*0194*/ 	.byte	0x00, 0xf0, 0x21, 0x00


	//----- nvinfo : EIATTR_KPARAM_INFO
	.align		4
.L_59:
        /*0198*/ 	.byte	0x04, 0x17
        /*019a*/ 	.short	(.L_61 - .L_60)
.L_60:
        /*019c*/ 	.word	0x00000000
        /*01a0*/ 	.short	0x00a5
        /*01a2*/ 	.short	0x0528
        /*01a4*/ 	.byte	0x00, 0xf0, 0x21, 0x00


	//----- nvinfo : EIATTR_KPARAM_INFO
	.align		4
.L_61:
        /*01a8*/ 	.byte	0x04, 0x17
        /*01aa*/ 	.short	(.L_63 - .L_62)
.L_62:
        /*01ac*/ 	.word	0x00000000
        /*01b0*/ 	.short	0x00a4
        /*01b2*/ 	.short	0x0520
        /*01b4*/ 	.byte	0x00, 0xf0, 0x21, 0x00


	//----- nvinfo : EIATTR_KPARAM_INFO
	.align		4
.L_63:
        /*01b8*/ 	.byte	0x04, 0x17
        /*01ba*/ 	.short	(.L_65 - .L_64)
.L_64:
        /*01bc*/ 	.word	0x00000000
        /*01c0*/ 	.short	0x00a3
        /*01c2*/ 	.short	0x0518
        /*01c4*/ 	.byte	0x00, 0xf0, 0x21, 0x00


	//----- nvinfo : EIATTR_KPARAM_INFO
	.align		4
.L_65:
        /*01c8*/ 	.byte	0x04, 0x17
        /*01ca*/ 	.short	(.L_67 - .L_66)
.L_66:
        /*01cc*/ 	.word	0x00000000
        /*01d0*/ 	.short	0x00a2
        /*01d2*/ 	.short	0x0510
        /*01d4*/ 	.byte	0x00, 0xf0, 0x21, 0x00


	//----- nvinfo : EIATTR_KPARAM_INFO
	.align		4
.L_67:
        /*01d8*/ 	.byte	0x04, 0x17
        /*01da*/ 	.short	(.L_69 - .L_68)
.L_68:
        /*01dc*/ 	.word	0x00000000
        /*01e0*/ 	.short	0x00a1
        /*01e2*/ 	.short	0x0508
        /*01e4*/ 	.byte	0x00, 0xf0, 0x21, 0x00


	//----- nvinfo : EIATTR_KPARAM_INFO
	.align		4
.L_69:
        /*01e8*/ 	.byte	0x04, 0x17
        /*01ea*/ 	.short	(.L_71 - .L_70)
.L_70:
        /*01ec*/ 	.word	0x00000000
        /*01f0*/ 	.short	0x00a0
        /*01f2*/ 	.short	0x0500
        /*01f4*/ 	.byte	0x00, 0xf0, 0x21, 0x00


	//----- nvinfo : EIATTR_KPARAM_INFO
	.align		4
.L_71:
        /*01f8*/ 	.byte	0x04, 0x17
        /*01fa*/ 	.short	(.L_73 - .L_72)
.L_72:
        /*01fc*/ 	.word	0x00000000
        /*0200*/ 	.short	0x009f
        /*0202*/ 	.short	0x04f8
        /*0204*/ 	.byte	0x00, 0xf0, 0x21, 0x00


	//----- nvinfo : EIATTR_KPARAM_INFO
	.align		4
.L_73:
        /*0208*/ 	.byte	0x04, 0x17
        /*020a*/ 	.short	(.L_75 - .L_74)
.L_74:
        /*020c*/ 	.word	0x00000000
        /*0210*/ 	.short	0x009e
        /*0212*/ 	.short	0x04f0
        /*0214*/ 	.byte	0x00, 0xf0, 0x21, 0x00


	//----- nvinfo : EIATTR_KPARAM_INFO
	.align		4
.L_75:
        /*0218*/ 	.byte	0x04, 0x17
        /*021a*/ 	.short	(.L_77 - .L_76)
.L_76:
        /*021c*/ 	.word	0x00000000
        /*0220*/ 	.short	0x009d
        /*0222*/ 	.short	0x04e8
        /*0224*/ 	.byte	0x00, 0xf0, 0x21, 0x00


	//----- nvinfo : EIATTR_KPARAM_INFO
	.align		4
.L_77:
        /*0228*/ 	.byte	0x04, 0x17
        /*022a*/ 	.short	(.L_79 - .L_78)
.L_78:
        /*022c*/ 	.word	0x00000000
        /*0230*/ 	.short	0x009c
        /*0232*/ 	.short	0x04e0
        /*0234*/ 	.byte	0x00, 0xf0, 0x21, 0x00


	//----- nvinfo : EIATTR_KPARAM_INFO
	.align		4
.L_79:
        /*0238*/ 	.byte	0x04, 0x17
        /*023a*/ 	.short	(.L_81 - .L_80)
.L_80:
        /*023c*/ 	.word	0x00000000
        /*0240*/ 	.short	0x009b
        /*0242*/ 	.short	0x04d8
        /*0244*/ 	.byte	0x00, 0xf0, 0x21, 0x00


	//----- nvinfo : EIATTR_KPARAM_INFO
	.align		4
.L_81:
        /*0248*/ 	.byte	0x04, 0x17
        /*024a*/ 	.short	(.L_83 - .L_82)
.L_82:
        /*024c*/ 	.word	0x00000000
        /*0250*/ 	.short	0x009a
        /*0252*/ 	.short	0x04d0
        /*0254*/ 	.byte	0x00, 0xf0, 0x21, 0x00


	//----- nvinfo : EIATTR_KPARAM_INFO
	.align		4
.L_83:
        /*0258*/ 	.byte	0x04, 0x17
        /*025a*/ 	.short	(.L_85 - .L_84)
.L_84:
        /*025c*/ 	.word	0x00000000
        /*0260*/ 	.short	0x0099
        /*0262*/ 	.short	0x04c8
        /*0264*/ 	.byte	0x00, 0xf0, 0x21, 0x00


	//----- nvinfo : EIATTR_KPARAM_INFO
	.align		4
.L_85:
        /*0268*/ 	.byte	0x04, 0x17
        /*026a*/ 	.short	(.L_87 - .L_86)
.L_86:
        /*026c*/ 	.word	0x00000000
        /*0270*/ 	.short	0x0098
        /*0272*/ 	.short	0x04c0
        /*0274*/ 	.byte	0x00, 0xf0, 0x21, 0x00


	//----- nvinfo : EIATTR_KPARAM_INFO
	.align		4
.L_87:
        /*0278*/ 	.byte	0x04, 0x17
        /*027a*/ 	.short	(.L_89 - .L_88)
.L_88:
        /*027c*/ 	.word	0x00000000
        /*0280*/ 	.short	0x0097
        /*0282*/ 	.short	0x04b8
        /*0284*/ 	.byte	0x00, 0xf0, 0x21, 0x00


	//----- nvinfo : EIATTR_KPARAM_INFO
	.align		4
.L_89:
        /*0288*/ 	.byte	0x04, 0x17
        /*028a*/ 	.short	(.L_91 - .L_90)
.L_90:
        /*028c*/ 	.word	0x00000000
        /*0290*/ 	.short	0x0096
        /*0292*/ 	.short	0x04b0
        /*0294*/ 	.byte	0x00, 0xf0, 0x21, 0x00


	//----- nvinfo : EIATTR_KPARAM_INFO
	.align		4
.L_91:
        /*0298*/ 	.byte	0x04, 0x17
        /*029a*/ 	.short	(.L_93 - .L_92)
.L_92:
        /*029c*/ 	.word	0x00000000
        /*02a0*/ 	.short	0x0095
        /*02a2*/ 	.short	0x04a8
        /*02a4*/ 	.byte	0x00, 0xf0, 0x21, 0x00


	//----- nvinfo : EIATTR_KPARAM_INFO
	.align		4
.L_93:
        /*02a8*/ 	.byte	0x04, 0x17
        /*02aa*/ 	.short	(.L_95 - .L_94)
.L_94:
        /*02ac*/ 	.word	0x00000000
        /*02b0*/ 	.short	0x0094
        /*02b2*/ 	.short	0x04a0
        /*02b4*/ 	.byte	0x00, 0xf0, 0x21, 0x00


	//----- nvinfo : EIATTR_KPARAM_INFO
	.align		4
.L_95:
        /*02b8*/ 	.byte	0x04, 0x17
        /*02ba*/ 	.short	(.L_97 - .L_96)
.L_96:
        /*02bc*/ 	.word	0x00000000
        /*02c0*/ 	.short	0x0093
        /*02c2*/ 	.short	0x0498
        /*02c4*/ 	.byte	0x00, 0xf0, 0x21, 0x00


	//----- nvinfo : EIATTR_KPARAM_INFO
	.align		4
.L_97:
        /*02c8*/ 	.byte	0x04, 0x17
        /*02ca*/ 	.short	(.L_99 - .L_98)
.L_98:
        /*02cc*/ 	.word	0x00000000
        /*02d0*/ 	.short	0x0092
        /*02d2*/ 	.short	0x0490
        /*02d4*/ 	.byte	0x00, 0xf0, 0x21, 0x00


	//----- nvinfo : EIATTR_KPARAM_INFO
	.align		4
.L_99:
        /*02d8*/ 	.byte	0x04, 0x17
        /*02da*/ 	.short	(.L_101 - .L_100)
.L_100:
        /*02dc*/ 	.word	0x00000000
        /*02e0*/ 	.short	0x0091
        /*02e2*/ 	.short	0x0488
        /*02e4*/ 	.byte	0x00, 0xf0, 0x21, 0x00


	//----- nvinfo : EIATTR_KPARAM_INFO
	.align		4
.L_101:
        /*02e8*/ 	.byte	0x04, 0x17
        /*02ea*/ 	.short	(.L_103 - .L_102)
.L_102:
        /*02ec*/ 	.word	0x00000000
        /*02f0*/ 	.short	0x0090
        /*02f2*/ 	.short	0x0480
        /*02f4*/ 	.byte	0x00, 0xf0, 0x21, 0x00


	//----- nvinfo : EIATTR_KPARAM_INFO
	.align		4
.L_103:
        /*02f8*/ 	.byte	0x04, 0x17
        /*02fa*/ 	.short	(.L_105 - .L_104)
.L_104:
        /*02fc*/ 	.word	0x00000000
        /*0300*/ 	.short	0x008f
        /*0302*/ 	.short	0x0478
        /*0304*/ 	.byte	0x00, 0xf0, 0x21, 0x00


	//----- nvinfo : EIATTR_KPARAM_INFO
	.align		4
.L_105:
        /*0308*/ 	.byte	0x04, 0x17
        /*030a*/ 	.short	(.L_107 - .L_106)
.L_106:
        /*030c*/ 	.word	0x00000000
        /*0310*/ 	.short	0x008e
        /*0312*/ 	.short	0x0470
        /*0314*/ 	.byte	0x00, 0xf0, 0x21, 0x00


	//----- nvinfo : EIATTR_KPARAM_INFO
	.align		4
.L_107:
        /*0318*/ 	.byte	0x04, 0x17
        /*031a*/ 	.short	(.L_109 - .L_108)
.L_108:
        /*031c*/ 	.word	0x00000000
        /*0320*/ 	.short	0x008d
        /*0322*/ 	.short	0x0468
        /*0324*/ 	.byte	0x00, 0xf0, 0x21, 0x00


	//----- nvinfo : EIATTR_KPARAM_INFO
	.align		4
.L_109:
        /*0328*/ 	.byte	0x04, 0x17
        /*032a*/ 	.short	(.L_111 - .L_110)
.L_110:
        /*032c*/ 	.word	0x00000000
        /*0330*/ 	.short	0x008c
        /*0332*/ 	.short	0x0460
        /*0334*/ 	.byte	0x00, 0xf0, 0x21, 0x00


	//----- nvinfo : EIATTR_KPARAM_INFO
	.align		4
.L_111:
        /*0338*/ 	.byte	0x04, 0x17
        /*033a*/ 	.short	(.L_113 - .L_112)
.L_112:
        /*033c*/ 	.word	0x00000000
        /*0340*/ 	.short	0x008b
        /*0342*/ 	.short	0x0458
        /*0344*/ 	.byte	0x00, 0xf0, 0x21, 0x00


	//----- nvinfo : EIATTR_KPARAM_INFO
	.align		4
.L_113:
        /*0348*/ 	.byte	0x04, 0x17
        /*034a*/ 	.short	(.L_115 - .L_114)
.L_114:
        /*034c*/ 	.word	0x00000000
        /*0350*/ 	.short	0x008a
        /*0352*/ 	.short	0x0450
        /*0354*/ 	.byte	0x00, 0xf0, 0x21, 0x00


	//----- nvinfo : EIATTR_KPARAM_INFO
	.align		4
.L_115:
        /*0358*/ 	.byte	0x04, 0x17
        /*035a*/ 	.short	(.L_117 - .L_116)
.L_116:
        /*035c*/ 	.word	0x00000000
        /*0360*/ 	.short	0x0089
        /*0362*/ 	.short	0x0448
        /*0364*/ 	.byte	0x00, 0xf0, 0x21, 0x00


	//----- nvinfo : EIATTR_KPARAM_INFO
	.align		4
.L_117:
        /*0368*/ 	.byte	0x04, 0x17
        /*036a*/ 	.short	(.L_119 - .L_118)
.L_118:
        /*036c*/ 	.word	0x00000000
        /*0370*/ 	.short	0x0088
        /*0372*/ 	.short	0x0440
        /*0374*/ 	.byte	0x00, 0xf0, 0x21, 0x00


	//----- nvinfo : EIATTR_KPARAM_INFO
	.align		4
.L_119:
        /*0378*/ 	.byte	0x04, 0x17
        /*037a*/ 	.short	(.L_121 - .L_120)
.L_120:
        /*037c*/ 	.word	0x00000000
        /*0380*/ 	.short	0x0087
        /*0382*/ 	.short	0x0438
        /*0384*/ 	.byte	0x00, 0xf0, 0x21, 0x00


	//----- nvinfo : EIATTR_KPARAM_INFO
	.align		4
.L_121:
        /*0388*/ 	.byte	0x04, 0x17
        /*038a*/ 	.short	(.L_123 - .L_122)
.L_122:
        /*038c*/ 	.word	0x00000000
        /*0390*/ 	.short	0x0086
        /*0392*/ 	.short	0x0430
        /*0394*/ 	.byte	0x00, 0xf0, 0x21, 0x00


	//----- nvinfo : EIATTR_KPARAM_INFO
	.align		4
.L_123:
        /*0398*/ 	.byte	0x04, 0x17
        /*039a*/ 	.short	(.L_125 - .L_124)
.L_124:
        /*039c*/ 	.word	0x00000000
        /*03a0*/ 	.short	0x0085
        /*03a2*/ 	.short	0x0428
        /*03a4*/ 	.byte	0x00, 0xf0, 0x21, 0x00


	//----- nvinfo : EIATTR_KPARAM_INFO
	.align		4
.L_125:
        /*03a8*/ 	.byte	0x04, 0x17
        /*03aa*/ 	.short	(.L_127 - .L_126)
.L_126:
        /*03ac*/ 	.word	0x00000000
        /*03b0*/ 	.short	0x0084
        /*03b2*/ 	.short	0x0420
        /*03b4*/ 	.byte	0x00, 0xf0, 0x21, 0x00


	//----- nvinfo : EIATTR_KPARAM_INFO
	.align		4
.L_127:
        /*03b8*/ 	.byte	0x04, 0x17
        /*03ba*/ 	.short	(.L_129 - .L_128)
.L_128:
        /*03bc*/ 	.word	0x00000000
        /*03c0*/ 	.short	0x0083
        /*03c2*/ 	.short	0x0418
        /*03c4*/ 	.byte	0x00, 0xf0, 0x21, 0x00


	//----- nvinfo : EIATTR_KPARAM_INFO
	.align		4
.L_129:
        /*03c8*/ 	.byte	0x04, 0x17
        /*03ca*/ 	.short	(.L_131 - .L_130)
.L_130:
        /*03cc*/ 	.word	0x00000000
        /*03d0*/ 	.short	0x0082
        /*03d2*/ 	.short	0x0410
        /*03d4*/ 	.byte	0x00, 0xf0, 0x21, 0x00


	//----- nvinfo : EIATTR_KPARAM_INFO
	.align		4
.L_131:
        /*03d8*/ 	.byte	0x04, 0x17
        /*03da*/ 	.short	(.L_133 - .L_132)
.L_132:
        /*03dc*/ 	.word	0x00000000
        /*03e0*/ 	.short	0x0081
        /*03e2*/ 	.short	0x0408
        /*03e4*/ 	.byte	0x00, 0xf0, 0x21, 0x00


	//----- nvinfo : EIATTR_KPARAM_INFO
	.align		4
.L_133:
        /*03e8*/ 	.byte	0x04, 0x17
        /*03ea*/ 	.short	(.L_135 - .L_134)
.L_134:
        /*03ec*/ 	.word	0x00000000
        /*03f0*/ 	.short	0x0080
        /*03f2*/ 	.short	0x0400
        /*03f4*/ 	.byte	0x00, 0xf0, 0x21, 0x00


	//----- nvinfo : EIATTR_KPARAM_INFO
	.align		4
.L_135:
        /*03f8*/ 	.byte	0x04, 0x17
        /*03fa*/ 	.short	(.L_137 - .L_136)
.L_136:
        /*03fc*/ 	.word	0x00000000
        /*0400*/ 	.short	0x007f
        /*0402*/ 	.short	0x03f8
        /*0404*/ 	.byte	0x00, 0xf0, 0x21, 0x00


	//----- nvinfo : EIATTR_KPARAM_INFO
	.align		4
.L_137:
        /*0408*/ 	.byte	0x04, 0x17
        /*040a*/ 	.short	(.L_139 - .L_138)
.L_138:
        /*040c*/ 	.word	0x00000000
        /*0410*/ 	.short	0x007e
        /*0412*/ 	.short	0x03f0
        /*0414*/ 	.byte	0x00, 0xf0, 0x21, 0x00


	//----- nvinfo : EIATTR_KPARAM_INFO
	.align		4
.L_139:
        /*0418*/ 	.byte	0x04, 0x17
        /*041a*/ 	.short	(.L_141 - .L_140)
.L_140:
        /*041c*/ 	.word	0x00000000
        /*0420*/ 	.short	0x007d
        /*0422*/ 	.short	0x03e8
        /*0424*/ 	.byte	0x00, 0xf0, 0x21, 0x00


	//----- nvinfo : EIATTR_KPARAM_INFO
	.align		4
.L_141:
        /*0428*/ 	.byte	0x04, 0x17
        /*042a*/ 	.short	(.L_143 - .L_142)
.L_142:
        /*042c*/ 	.word	0x00000000
        /*0430*/ 	.short	0x007c
        /*0432*/ 	.short	0x03e0
        /*0434*/ 	.byte	0x00, 0xf0, 0x21, 0x00


	//----- nvinfo : EIATTR_KPARAM_INFO
	.align		4
.L_143:
        /*0438*/ 	.byte	0x04, 0x17
        /*043a*/ 	.short	(.L_145 - .L_144)
.L_144:
        /*043c*/ 	.word	0x00000000
        /*0440*/ 	.short	0x007b
        /*0442*/ 	.short	0x03d8
        /*0444*/ 	.byte	0x00, 0xf0, 0x21, 0x00


	//----- nvinfo : EIATTR_KPARAM_INFO
	.align		4
.L_145:
        /*0448*/ 	.byte	0x04, 0x17
        /*044a*/ 	.short	(.L_147 - .L_146)
.L_146:
        /*044c*/ 	.word	0x00000000
        /*0450*/ 	.short	0x007a
        /*0452*/ 	.short	0x03d0
        /*0454*/ 	.byte	0x00, 0xf0, 0x21, 0x00


	//----- nvinfo : EIATTR_KPARAM_INFO
	.align		4
.L_147:
        /*0458*/ 	.byte	0x04, 0x17
        /*045a*/ 	.short	(.L_149 - .L_148)
.L_148:
        /*045c*/ 	.word	0x00000000
        /*0460*/ 	.short	0x0079
        /*0462*/ 	.short	0x03c8
        /*0464*/ 	.byte	0x00, 0xf0, 0x21, 0x00


	//----- nvinfo : EIATTR_KPARAM_INFO
	.align		4
.L_149:
        /*0468*/ 	.byte	0x04, 0x17
        /*046a*/ 	.short	(.L_151 - .L_150)
.L_150:
        /*046c*/ 	.word	0x00000000
        /*0470*/ 	.short	0x0078
        /*0472*/ 	.short	0x03c0
        /*0474*/ 	.byte	0x00, 0xf0, 0x21, 0x00


	//----- nvinfo : EIATTR_KPARAM_INFO
	.align		4
.L_151:
        /*0478*/ 	.byte	0x04, 0x17
        /*047a*/ 	.short	(.L_153 - .L_152)
.L_152:
        /*047c*/ 	.word	0x00000000
        /*0480*/ 	.short	0x0077
        /*0482*/ 	.short	0x03b8
        /*0484*/ 	.byte	0x00, 0xf0, 0x21, 0x00


	//----- nvinfo : EIATTR_KPARAM_INFO
	.align		4
.L_153:
        /*0488*/ 	.byte	0x04, 0x17
        /*048a*/ 	.short	(.L_155 - .L_154)
.L_154:
        /*048c*/ 	.word	0x00000000
        /*0490*/ 	.short	0x0076
        /*0492*/ 	.short	0x03b0
        /*0494*/ 	.byte	0x00, 0xf0, 0x21, 0x00


	//----- nvinfo : EIATTR_KPARAM_INFO
	.align		4
.L_155:
        /*0498*/ 	.byte	0x04, 0x17
        /*049a*/ 	.short	(.L_157 - .L_156)
.L_156:
        /*049c*/ 	.word	0x00000000
        /*04a0*/ 	.short	0x0075
        /*04a2*/ 	.short	0x03a8
        /*04a4*/ 	.byte	0x00, 0xf0, 0x21, 0x00


	//----- nvinfo : EIATTR_KPARAM_INFO
	.align		4
.L_157:
        /*04a8*/ 	.byte	0x04, 0x17
        /*04aa*/ 	.short	(.L_159 - .L_158)
.L_158:
        /*04ac*/ 	.word	0x00000000
        /*04b0*/ 	.short	0x0074
        /*04b2*/ 	.short	0x03a0
        /*04b4*/ 	.byte	0x00, 0xf0, 0x21, 0x00


	//----- nvinfo : EIATTR_KPARAM_INFO
	.align		4
.L_159:
        /*04b8*/ 	.byte	0x04, 0x17
        /*04ba*/ 	.short	(.L_161 - .L_160)
.L_160:
        /*04bc*/ 	.word	0x00000000
        /*04c0*/ 	.short	0x0073
        /*04c2*/ 	.short	0x0398
        /*04c4*/ 	.byte	0x00, 0xf0, 0x21, 0x00


	//----- nvinfo : EIATTR_KPARAM_INFO
	.align		4
.L_161:
        /*04c8*/ 	.byte	0x04, 0x17
        /*04ca*/ 	.short	(.L_163 - .L_162)
.L_162:
        /*04cc*/ 	.word	0x00000000
        /*04d0*/ 	.short	0x0072
        /*04d2*/ 	.short	0x0390
        /*04d4*/ 	.byte	0x00, 0xf0, 0x21, 0x00


	//----- nvinfo : EIATTR_KPARAM_INFO
	.align		4
.L_163:
        /*04d8*/ 	.byte	0x04, 0x17
        /*04da*/ 	.short	(.L_165 - .L_164)
.L_164:
        /*04dc*/ 	.word	0x00000000
        /*04e0*/ 	.short	0x0071
        /*04e2*/ 	.short	0x0388
        /*04e4*/ 	.byte	0x00, 0xf0, 0x21, 0x00


	//----- nvinfo : EIATTR_KPARAM_INFO
	.align		4
.L_165:
        /*04e8*/ 	.byte	0x04, 0x17
        /*04ea*/ 	.short	(.L_167 - .L_166)
.L_166:
        /*04ec*/ 	.word	0x00000000
        /*04f0*/ 	.short	0x0070
        /*04f2*/ 	.short	0x0380
        /*04f4*/ 	.byte	0x00, 0xf0, 0x21, 0x00


	//----- nvinfo : EIATTR_KPARAM_INFO
	.align		4
.L_167:
        /*04f8*/ 	.byte	0x04, 0x17
        /*04fa*/ 	.short	(.L_169 - .L_168)
.L_168:
        /*04fc*/ 	.word	0x00000000
        /*0500*/ 	.short	0x006f
        /*0502*/ 	.short	0x0378
        /*0504*/ 	.byte	0x00, 0xf0, 0x21, 0x00


	//----- nvinfo : EIATTR_KPARAM_INFO
	.align		4
.L_169:
        /*0508*/ 	.byte	0x04, 0x17
        /*050a*/ 	.short	(.L_171 - .L_170)
.L_170:
        /*050c*/ 	.word	0x00000000
        /*0510*/ 	.short	0x006e
        /*0512*/ 	.short	0x0370
        /*0514*/ 	.byte	0x00, 0xf0, 0x21, 0x00


	//----- nvinfo : EIATTR_KPARAM_INFO
	.align		4
.L_171:
        /*0518*/ 	.byte	0x04, 0x17
        /*051a*/ 	.short	(.L_173 - .L_172)
.L_172:
        /*051c*/ 	.word	0x00000000
        /*0520*/ 	.short	0x006d
        /*0522*/ 	.short	0x0368
        /*0524*/ 	.byte	0x00, 0xf0, 0x21, 0x00


	//----- nvinfo : EIATTR_KPARAM_INFO
	.align		4
.L_173:
        /*0528*/ 	.byte	0x04, 0x17
        /*052a*/ 	.short	(.L_175 - .L_174)
.L_174:
        /*052c*/ 	.word	0x00000000
        /*0530*/ 	.short	0x006c
        /*0532*/ 	.short	0x0360
        /*0534*/ 	.byte	0x00, 0xf0, 0x21, 0x00


	//----- nvinfo : EIATTR_KPARAM_INFO
	.align		4
.L_175:
        /*0538*/ 	.byte	0x04, 0x17
        /*053a*/ 	.short	(.L_177 - .L_176)
.L_176:
        /*053c*/ 	.word	0x00000000
        /*0540*/ 	.short	0x006b
        /*0542*/ 	.short	0x0358
        /*0544*/ 	.byte	0x00, 0xf0, 0x21, 0x00


	//----- nvinfo : EIATTR_KPARAM_INFO
	.align		4
.L_177:
        /*0548*/ 	.byte	0x04, 0x17
        /*054a*/ 	.short	(.L_179 - .L_178)
.L_178:
        /*054c*/ 	.word	0x00000000
        /*0550*/ 	.short	0x006a
        /*0552*/ 	.short	0x0350
        /*0554*/ 	.byte	0x00, 0xf0, 0x21, 0x00


	//----- nvinfo : EIATTR_KPARAM_INFO
	.align		4
.L_179:
        /*0558*/ 	.byte	0x04, 0x17
        /*055a*/ 	.short	(.L_181 - .L_180)
.L_180:
        /*055c*/ 	.word	0x00000000
        /*0560*/ 	.short	0x0069
        /*0562*/ 	.short	0x0348
        /*0564*/ 	.byte	0x00, 0xf0, 0x21, 0x00


	//----- nvinfo : EIATTR_KPARAM_INFO
	.align		4
.L_181:
        /*0568*/ 	.byte	0x04, 0x17
        /*056a*/ 	.short	(.L_183 - .L_182)
.L_182:
        /*056c*/ 	.word	0x00000000
        /*0570*/ 	.short	0x0068
        /*0572*/ 	.short	0x0340
        /*0574*/ 	.byte	0x00, 0xf0, 0x21, 0x00


	//----- nvinfo : EIATTR_KPARAM_INFO
	.align		4
.L_183:
        /*0578*/ 	.byte	0x04, 0x17
        /*057a*/ 	.short	(.L_185 - .L_184)
.L_184:
        /*057c*/ 	.word	0x00000000
        /*0580*/ 	.short	0x0067
        /*0582*/ 	.short	0x0338
        /*0584*/ 	.byte	0x00, 0xf0, 0x21, 0x00


	//----- nvinfo : EIATTR_KPARAM_INFO
	.align		4
.L_185:
        /*0588*/ 	.byte	0x04, 0x17
        /*058a*/ 	.short	(.L_187 - .L_186)
.L_186:
        /*058c*/ 	.word	0x00000000
        /*0590*/ 	.short	0x0066
        /*0592*/ 	.short	0x0330
        /*0594*/ 	.byte	0x00, 0xf0, 0x21, 0x00


	//----- nvinfo : EIATTR_KPARAM_INFO
	.align		4
.L_187:
        /*0598*/ 	.byte	0x04, 0x17
        /*059a*/ 	.short	(.L_189 - .L_188)
.L_188:
        /*059c*/ 	.word	0x00000000
        /*05a0*/ 	.short	0x0065
        /*05a2*/ 	.short	0x0328
        /*05a4*/ 	.byte	0x00, 0xf0, 0x21, 0x00


	//----- nvinfo : EIATTR_KPARAM_INFO
	.align		4
.L_189:
        /*05a8*/ 	.byte	0x04, 0x17
        /*05aa*/ 	.short	(.L_191 - .L_190)
.L_190:
        /*05ac*/ 	.word	0x00000000
        /*05b0*/ 	.short	0x0064
        /*05b2*/ 	.short	0x0320
        /*05b4*/ 	.byte	0x00, 0xf0, 0x21, 0x00


	//----- nvinfo : EIATTR_KPARAM_INFO
	.align		4
.L_191:
        /*05b8*/ 	.byte	0x04, 0x17
        /*05ba*/ 	.short	(.L_193 - .L_192)
.L_192:
        /*05bc*/ 	.word	0x00000000
        /*05c0*/ 	.short	0x0063
        /*05c2*/ 	.short	0x0318
        /*05c4*/ 	.byte	0x00, 0xf0, 0x21, 0x00


	//----- nvinfo : EIATTR_KPARAM_INFO
	.align		4
.L_193:
        /*05c8*/ 	.byte	0x04, 0x17
        /*05ca*/ 	.short	(.L_195 - .L_194)
.L_194:
        /*05cc*/ 	.word	0x00000000
        /*05d0*/ 	.short	0x0062
        /*05d2*/ 	.short	0x0310
        /*05d4*/ 	.byte	0x00, 0xf0, 0x21, 0x00


	//----- nvinfo : EIATTR_KPARAM_INFO
	.align		4
.L_195:
        /*05d8*/ 	.byte	0x04, 0x17
        /*05da*/ 	.short	(.L_197 - .L_196)
.L_196:
        /*05dc*/ 	.word	0x00000000
        /*05e0*/ 	.short	0x0061
        /*05e2*/ 	.short	0x0308
        /*05e4*/ 	.byte	0x00, 0xf0, 0x21, 0x00


	//----- nvinfo : EIATTR_KPARAM_INFO
	.align		4
.L_197:
        /*05e8*/ 	.byte	0x04, 0x17
        /*05ea*/ 	.short	(.L_199 - .L_198)
.L_198:
        /*05ec*/ 	.word	0x00000000
        /*05f0*/ 	.short	0x0060
        /*05f2*/ 	.short	0x0300
        /*05f4*/ 	.byte	0x00, 0xf0, 0x21, 0x00


	//----- nvinfo : EIATTR_KPARAM_INFO
	.align		4
.L_199:
        /*05f8*/ 	.byte	0x04, 0x17
        /*05fa*/ 	.short	(.L_201 - .L_200)
.L_200:
        /*05fc*/ 	.word	0x00000000
        /*0600*/ 	.short	0x005f
        /*0602*/ 	.short	0x02f8
        /*0604*/ 	.byte	0x00, 0xf0, 0x21, 0x00


	//----- nvinfo : EIATTR_KPARAM_INFO
	.align		4
.L_201:
        /*0608*/ 	.byte	0x04, 0x17
        /*060a*/ 	.short	(.L_203 - .L_202)
.L_202:
        /*060c*/ 	.word	0x00000000
        /*0610*/ 	.short	0x005e
        /*0612*/ 	.short	0x02f0
        /*0614*/ 	.byte	0x00, 0xf0, 0x21, 0x00


	//----- nvinfo : EIATTR_KPARAM_INFO
	.align		4
.L_203:
        /*0618*/ 	.byte	0x04, 0x17
        /*061a*/ 	.short	(.L_205 - .L_204)
.L_204:
        /*061c*/ 	.word	0x00000000
        /*0620*/ 	.short	0x005d
        /*0622*/ 	.short	0x02e8
        /*0624*/ 	.byte	0x00, 0xf0, 0x21, 0x00


	//----- nvinfo : EIATTR_KPARAM_INFO
	.align		4
.L_205:
        /*0628*/ 	.byte	0x04, 0x17
        /*062a*/ 	.short	(.L_207 - .L_206)
.L_206:
        /*062c*/ 	.word	0x00000000
        /*0630*/ 	.short	0x005c
        /*0632*/ 	.short	0x02e0
        /*0634*/ 	.byte	0x00, 0xf0, 0x21, 0x00


	//----- nvinfo : EIATTR_KPARAM_INFO
	.align		4
.L_207:
        /*0638*/ 	.byte	0x04, 0x17
        /*063a*/ 	.short	(.L_209 - .L_208)
.L_208:
        /*063c*/ 	.word	0x00000000
        /*0640*/ 	.short	0x005b
        /*0642*/ 	.short	0x02d8
        /*0644*/ 	.byte	0x00, 0xf0, 0x21, 0x00


	//----- nvinfo : EIATTR_KPARAM_INFO
	.align		4
.L_209:
        /*0648*/ 	.byte	0x04, 0x17
        /*064a*/ 	.short	(.L_211 - .L_210)
.L_210:
        /*064c*/ 	.word	0x00000000
        /*0650*/ 	.short	0x005a
        /*0652*/ 	.short	0x02d0
        /*0654*/ 	.byte	0x00, 0xf0, 0x21, 0x00


	//----- nvinfo : EIATTR_KPARAM_INFO
	.align		4
.L_211:
        /*0658*/ 	.byte	0x04, 0x17
        /*065a*/ 	.short	(.L_213 - .L_212)
.L_212:
        /*065c*/ 	.word	0x00000000
        /*0660*/ 	.short	0x0059
        /*0662*/ 	.short	0x02c8
        /*0664*/ 	.byte	0x00, 0xf0, 0x21, 0x00


	//----- nvinfo : EIATTR_KPARAM_INFO
	.align		4
.L_213:
        /*0668*/ 	.byte	0x04, 0x17
        /*066a*/ 	.short	(.L_215 - .L_214)
.L_214:
        /*066c*/ 	.word	0x00000000
        /*0670*/ 	.short	0x0058
        /*0672*/ 	.short	0x02c0
        /*0674*/ 	.byte	0x00, 0xf0, 0x21, 0x00


	//----- nvinfo : EIATTR_KPARAM_INFO
	.align		4
.L_215:
        /*0678*/ 	.byte	0x04, 0x17
        /*067a*/ 	.short	(.L_217 - .L_216)
.L_216:
        /*067c*/ 	.word	0x00000000
        /*0680*/ 	.short	0x0057
        /*0682*/ 	.short	0x02b8
        /*0684*/ 	.byte	0x00, 0xf0, 0x21, 0x00


	//----- nvinfo : EIATTR_KPARAM_INFO
	.align		4
.L_217:
        /*0688*/ 	.byte	0x04, 0x17
        /*068a*/ 	.short	(.L_219 - .L_218)
.L_218:
        /*068c*/ 	.word	0x00000000
        /*0690*/ 	.short	0x0056
        /*0692*/ 	.short	0x02b0
        /*0694*/ 	.byte	0x00, 0xf0, 0x21, 0x00


	//----- nvinfo : EIATTR_KPARAM_INFO
	.align		4
.L_219:
        /*0698*/ 	.byte	0x04, 0x17
        /*069a*/ 	.short	(.L_221 - .L_220)
.L_220:
        /*069c*/ 	.word	0x00000000
        /*06a0*/ 	.short	0x0055
        /*06a2*/ 	.short	0x02a8
        /*06a4*/ 	.byte	0x00, 0xf0, 0x21, 0x00


	//----- nvinfo : EIATTR_KPARAM_INFO
	.align		4
.L_221:
        /*06a8*/ 	.byte	0x04, 0x17
        /*06aa*/ 	.short	(.L_223 - .L_222)
.L_222:
        /*06ac*/ 	.word	0x00000000
        /*06b0*/ 	.short	0x0054
        /*06b2*/ 	.short	0x02a0
        /*06b4*/ 	.byte	0x00, 0xf0, 0x21, 0x00


	//----- nvinfo : EIATTR_KPARAM_INFO
	.align		4
.L_223:
        /*06b8*/ 	.byte	0x04, 0x17
        /*06ba*/ 	.short	(.L_225 - .L_224)
.L_224:
        /*06bc*/ 	.word	0x00000000
        /*06c0*/ 	.short	0x0053
        /*06c2*/ 	.short	0x0298
        /*06c4*/ 	.byte	0x00, 0xf0, 0x21, 0x00


	//----- nvinfo : EIATTR_KPARAM_INFO
	.align		4
.L_225:
        /*06c8*/ 	.byte	0x04, 0x17
        /*06ca*/ 	.short	(.L_227 - .L_226)
.L_226:
        /*06cc*/ 	.word	0x00000000
        /*06d0*/ 	.short	0x0052
        /*06d2*/ 	.short	0x0290
        /*06d4*/ 	.byte	0x00, 0xf0, 0x21, 0x00


	//----- nvinfo : EIATTR_KPARAM_INFO
	.align		4
.L_227:
        /*06d8*/ 	.byte	0x04, 0x17
        /*06da*/ 	.short	(.L_229 - .L_228)
.L_228:
        /*06dc*/ 	.word	0x00000000
        /*06e0*/ 	.short	0x0051
        /*06e2*/ 	.short	0x0288
        /*06e4*/ 	.byte	0x00, 0xf0, 0x21, 0x00


	//----- nvinfo : EIATTR_KPARAM_INFO
	.align		4
.L_229:
        /*06e8*/ 	.byte	0x04, 0x17
        /*06ea*/ 	.short	(.L_231 - .L_230)
.L_230:
        /*06ec*/ 	.word	0x00000000
        /*06f0*/ 	.short	0x0050
        /*06f2*/ 	.short	0x0280
        /*06f4*/ 	.byte	0x00, 0xf0, 0x21, 0x00


	//----- nvinfo : EIATTR_KPARAM_INFO
	.align		4
.L_231:
        /*06f8*/ 	.byte	0x04, 0x17
        /*06fa*/ 	.short	(.L_233 - .L_232)
.L_232:
        /*06fc*/ 	.word	0x00000000
        /*0700*/ 	.short	0x004f
        /*0702*/ 	.short	0x0278
        /*0704*/ 	.byte	0x00, 0xf0, 0x21, 0x00


	//----- nvinfo : EIATTR_KPARAM_INFO
	.align		4
.L_233:
        /*0708*/ 	.byte	0x04, 0x17
        /*070a*/ 	.short	(.L_235 - .L_234)
.L_234:
        /*070c*/ 	.word	0x00000000
        /*0710*/ 	.short	0x004e
        /*0712*/ 	.short	0x0270
        /*0714*/ 	.byte	0x00, 0xf0, 0x21, 0x00


	//----- nvinfo : EIATTR_KPARAM_INFO
	.align		4
.L_235:
        /*0718*/ 	.byte	0x04, 0x17
        /*071a*/ 	.short	(.L_237 - .L_236)
.L_236:
        /*071c*/ 	.word	0x00000000
        /*0720*/ 	.short	0x004d
        /*0722*/ 	.short	0x0268
        /*0724*/ 	.byte	0x00, 0xf0, 0x21, 0x00


	//----- nvinfo : EIATTR_KPARAM_INFO
	.align		4
.L_237:
        /*0728*/ 	.byte	0x04, 0x17
        /*072a*/ 	.short	(.L_239 - .L_238)
.L_238:
        /*072c*/ 	.word	0x00000000
        /*0730*/ 	.short	0x004c
        /*0732*/ 	.short	0x0260
        /*0734*/ 	.byte	0x00, 0xf0, 0x21, 0x00


	//----- nvinfo : EIATTR_KPARAM_INFO
	.align		4
.L_239:
        /*0738*/ 	.byte	0x04, 0x17
        /*073a*/ 	.short	(.L_241 - .L_240)
.L_240:
        /*073c*/ 	.word	0x00000000
        /*0740*/ 	.short	0x004b
        /*0742*/ 	.short	0x0258
        /*0744*/ 	.byte	0x00, 0xf0, 0x21, 0x00


	//----- nvinfo : EIATTR_KPARAM_INFO
	.align		4
.L_241:
        /*0748*/ 	.byte	0x04, 0x17
        /*074a*/ 	.short	(.L_243 - .L_242)
.L_242:
        /*074c*/ 	.word	0x00000000
        /*0750*/ 	.short	0x004a
        /*0752*/ 	.short	0x0250
        /*0754*/ 	.byte	0x00, 0xf0, 0x21, 0x00


	//----- nvinfo : EIATTR_KPARAM_INFO
	.align		4
.L_243:
        /*0758*/ 	.byte	0x04, 0x17
        /*075a*/ 	.short	(.L_245 - .L_244)
.L_244:
        /*075c*/ 	.word	0x00000000
        /*0760*/ 	.short	0x0049
        /*0762*/ 	.short	0x0248
        /*0764*/ 	.byte	0x00, 0xf0, 0x21, 0x00


	//----- nvinfo : EIATTR_KPARAM_INFO
	.align		4
.L_245:
        /*0768*/ 	.byte	0x04, 0x17
        /*076a*/ 	.short	(.L_247 - .L_246)
.L_246:
        /*076c*/ 	.word	0x00000000
        /*0770*/ 	.short	0x0048
        /*0772*/ 	.short	0x0240
        /*0774*/ 	.byte	0x00, 0xf0, 0x21, 0x00


	//----- nvinfo : EIATTR_KPARAM_INFO
	.align		4
.L_247:
        /*0778*/ 	.byte	0x04, 0x17
        /*077a*/ 	.short	(.L_249 - .L_248)
.L_248:
        /*077c*/ 	.word	0x00000000
        /*0780*/ 	.short	0x0047
        /*0782*/ 	.short	0x0238
        /*0784*/ 	.byte	0x00, 0xf0, 0x21, 0x00


	//----- nvinfo : EIATTR_KPARAM_INFO
	.align		4
.L_249:
        /*0788*/ 	.byte	0x04, 0x17
        /*078a*/ 	.short	(.L_251 - .L_250)
.L_250:
        /*078c*/ 	.word	0x00000000
        /*0790*/ 	.short	0x0046
        /*0792*/ 	.short	0x0230
        /*0794*/ 	.byte	0x00, 0xf0, 0x21, 0x00


	//----- nvinfo : EIATTR_KPARAM_INFO
	.align		4
.L_251:
        /*0798*/ 	.byte	0x04, 0x17
        /*079a*/ 	.short	(.L_253 - .L_252)
.L_252:
        /*079c*/ 	.word	0x00000000
        /*07a0*/ 	.short	0x0045
        /*07a2*/ 	.short	0x0228
        /*07a4*/ 	.byte	0x00, 0xf0, 0x21, 0x00


	//----- nvinfo : EIATTR_KPARAM_INFO
	.align		4
.L_253:
        /*07a8*/ 	.byte	0x04, 0x17
        /*07aa*/ 	.short	(.L_255 - .L_254)
.L_254:
        /*07ac*/ 	.word	0x00000000
        /*07b0*/ 	.short	0x0044
        /*07b2*/ 	.short	0x0220
        /*07b4*/ 	.byte	0x00, 0xf0, 0x21, 0x00


	//----- nvinfo : EIATTR_KPARAM_INFO
	.align		4
.L_255:
        /*07b8*/ 	.byte	0x04, 0x17
        /*07ba*/ 	.short	(.L_257 - .L_256)
.L_256:
        /*07bc*/ 	.word	0x00000000
        /*07c0*/ 	.short	0x0043
        /*07c2*/ 	.short	0x0218
        /*07c4*/ 	.byte	0x00, 0xf0, 0x21, 0x00


	//----- nvinfo : EIATTR_KPARAM_INFO
	.align		4
.L_257:
        /*07c8*/ 	.byte	0x04, 0x17
        /*07ca*/ 	.short	(.L_259 - .L_258)
.L_258:
        /*07cc*/ 	.word	0x00000000
        /*07d0*/ 	.short	0x0042
        /*07d2*/ 	.short	0x0210
        /*07d4*/ 	.byte	0x00, 0xf0, 0x21, 0x00


	//----- nvinfo : EIATTR_KPARAM_INFO
	.align		4
.L_259:
        /*07d8*/ 	.byte	0x04, 0x17
        /*07da*/ 	.short	(.L_261 - .L_260)
.L_260:
        /*07dc*/ 	.word	0x00000000
        /*07e0*/ 	.short	0x0041
        /*07e2*/ 	.short	0x0208
        /*07e4*/ 	.byte	0x00, 0xf0, 0x21, 0x00


	//----- nvinfo : EIATTR_KPARAM_INFO
	.align		4
.L_261:
        /*07e8*/ 	.byte	0x04, 0x17
        /*07ea*/ 	.short	(.L_263 - .L_262)
.L_262:
        /*07ec*/ 	.word	0x00000000
        /*07f0*/ 	.short	0x0040
        /*07f2*/ 	.short	0x0200
        /*07f4*/ 	.byte	0x00, 0xf0, 0x21, 0x00


	//----- nvinfo : EIATTR_KPARAM_INFO
	.align		4
.L_263:
        /*07f8*/ 	.byte	0x04, 0x17
        /*07fa*/ 	.short	(.L_265 - .L_264)
.L_264:
        /*07fc*/ 	.word	0x00000000
        /*0800*/ 	.short	0x003f
        /*0802*/ 	.short	0x01f8
        /*0804*/ 	.byte	0x00, 0xf0, 0x21, 0x00


	//----- nvinfo : EIATTR_KPARAM_INFO
	.align		4
.L_265:
        /*0808*/ 	.byte	0x04, 0x17
        /*080a*/ 	.short	(.L_267 - .L_266)
.L_266:
        /*080c*/ 	.word	0x00000000
        /*0810*/ 	.short	0x003e
        /*0812*/ 	.short	0x01f0
        /*0814*/ 	.byte	0x00, 0xf0, 0x21, 0x00


	//----- nvinfo : EIATTR_KPARAM_INFO
	.align		4
.L_267:
        /*0818*/ 	.byte	0x04, 0x17
        /*081a*/ 	.short	(.L_269 - .L_268)
.L_268:
        /*081c*/ 	.word	0x00000000
        /*0820*/ 	.short	0x003d
        /*0822*/ 	.short	0x01e8
        /*0824*/ 	.byte	0x00, 0xf0, 0x21, 0x00


	//----- nvinfo : EIATTR_KPARAM_INFO
	.align		4
.L_269:
        /*0828*/ 	.byte	0x04, 0x17
        /*082a*/ 	.short	(.L_271 - .L_270)
.L_270:
        /*082c*/ 	.word	0x00000000
        /*0830*/ 	.short	0x003c
        /*0832*/ 	.short	0x01e0
        /*0834*/ 	.byte	0x00, 0xf0, 0x21, 0x00


	//----- nvinfo : EIATTR_KPARAM_INFO
	.align		4
.L_271:
        /*0838*/ 	.byte	0x04, 0x17
        /*083a*/ 	.short	(.L_273 - .L_272)
.L_272:
        /*083c*/ 	.word	0x00000000
        /*0840*/ 	.short	0x003b
        /*0842*/ 	.short	0x01d8
        /*0844*/ 	.byte	0x00, 0xf0, 0x21, 0x00


	//----- nvinfo : EIATTR_KPARAM_INFO
	.align		4
.L_273:
        /*0848*/ 	.byte	0x04, 0x17
        /*084a*/ 	.short	(.L_275 - .L_274)
.L_274:
        /*084c*/ 	.word	0x00000000
        /*0850*/ 	.short	0x003a
        /*0852*/ 	.short	0x01d0
        /*0854*/ 	.byte	0x00, 0xf0, 0x21, 0x00


	//----- nvinfo : EIATTR_KPARAM_INFO
	.align		4
.L_275:
        /*0858*/ 	.byte	0x04, 0x17
        /*085a*/ 	.short	(.L_277 - .L_276)
.L_276:
        /*085c*/ 	.word	0x00000000
        /*0860*/ 	.short	0x0039
        /*0862*/ 	.short	0x01c8
        /*0864*/ 	.byte	0x00, 0xf0, 0x21, 0x00


	//----- nvinfo : EIATTR_KPARAM_INFO
	.align		4
.L_277:
        /*0868*/ 	.byte	0x04, 0x17
        /*086a*/ 	.short	(.L_279 - .L_278)
.L_278:
        /*086c*/ 	.word	0x00000000
        /*0870*/ 	.short	0x0038
        /*0872*/ 	.short	0x01c0
        /*0874*/ 	.byte	0x00, 0xf0, 0x21, 0x00


	//----- nvinfo : EIATTR_KPARAM_INFO
	.align		4
.L_279:
        /*0878*/ 	.byte	0x04, 0x17
        /*087a*/ 	.short	(.L_281 - .L_280)
.L_280:
        /*087c*/ 	.word	0x00000000
        /*0880*/ 	.short	0x0037
        /*0882*/ 	.short	0x01b8
        /*0884*/ 	.byte	0x00, 0xf0, 0x21, 0x00


	//----- nvinfo : EIATTR_KPARAM_INFO
	.align		4
.L_281:
        /*0888*/ 	.byte	0x04, 0x17
        /*088a*/ 	.short	(.L_283 - .L_282)
.L_282:
        /*088c*/ 	.word	0x00000000
        /*0890*/ 	.short	0x0036
        /*0892*/ 	.short	0x01b0
        /*0894*/ 	.byte	0x00, 0xf0, 0x21, 0x00


	//----- nvinfo : EIATTR_KPARAM_INFO
	.align		4
.L_283:
        /*0898*/ 	.byte	0x04, 0x17
        /*089a*/ 	.short	(.L_285 - .L_284)
.L_284:
        /*089c*/ 	.word	0x00000000
        /*08a0*/ 	.short	0x0035
        /*08a2*/ 	.short	0x01a8
        /*08a4*/ 	.byte	0x00, 0xf0, 0x21, 0x00


	//----- nvinfo : EIATTR_KPARAM_INFO
	.align		4
.L_285:
        /*08a8*/ 	.byte	0x04, 0x17
        /*08aa*/ 	.short	(.L_287 - .L_286)
.L_286:
        /*08ac*/ 	.word	0x00000000
        /*08b0*/ 	.short	0x0034
        /*08b2*/ 	.short	0x01a0
        /*08b4*/ 	.byte	0x00, 0xf0, 0x21, 0x00


	//----- nvinfo : EIATTR_KPARAM_INFO
	.align		4
.L_287:
        /*08b8*/ 	.byte	0x04, 0x17
        /*08ba*/ 	.short	(.L_289 - .L_288)
.L_288:
        /*08bc*/ 	.word	0x00000000
        /*08c0*/ 	.short	0x0033
        /*08c2*/ 	.short	0x0198
        /*08c4*/ 	.byte	0x00, 0xf0, 0x21, 0x00


	//----- nvinfo : EIATTR_KPARAM_INFO
	.align		4
.L_289:
        /*08c8*/ 	.byte	0x04, 0x17
        /*08ca*/ 	.short	(.L_291 - .L_290)
.L_290:
        /*08cc*/ 	.word	0x00000000
        /*08d0*/ 	.short	0x0032
        /*08d2*/ 	.short	0x0190
        /*08d4*/ 	.byte	0x00, 0xf0, 0x21, 0x00


	//----- nvinfo : EIATTR_KPARAM_INFO
	.align		4
.L_291:
        /*08d8*/ 	.byte	0x04, 0x17
        /*08da*/ 	.short	(.L_293 - .L_292)
.L_292:
        /*08dc*/ 	.word	0x00000000
        /*08e0*/ 	.short	0x0031
        /*08e2*/ 	.short	0x0188
        /*08e4*/ 	.byte	0x00, 0xf0, 0x21, 0x00


	//----- nvinfo : EIATTR_KPARAM_INFO
	.align		4
.L_293:
        /*08e8*/ 	.byte	0x04, 0x17
        /*08ea*/ 	.short	(.L_295 - .L_294)
.L_294:
        /*08ec*/ 	.word	0x00000000
        /*08f0*/ 	.short	0x0030
        /*08f2*/ 	.short	0x0180
        /*08f4*/ 	.byte	0x00, 0xf0, 0x21, 0x00


	//----- nvinfo : EIATTR_KPARAM_INFO
	.align		4
.L_295:
        /*08f8*/ 	.byte	0x04, 0x17
        /*08fa*/ 	.short	(.L_297 - .L_296)
.L_296:
        /*08fc*/ 	.word	0x00000000
        /*0900*/ 	.short	0x002f
        /*0902*/ 	.short	0x0178
        /*0904*/ 	.byte	0x00, 0xf0, 0x21, 0x00


	//----- nvinfo : EIATTR_KPARAM_INFO
	.align		4
.L_297:
        /*0908*/ 	.byte	0x04, 0x17
        /*090a*/ 	.short	(.L_299 - .L_298)
.L_298:
        /*090c*/ 	.word	0x00000000
        /*0910*/ 	.short	0x002e
        /*0912*/ 	.short	0x0170
        /*0914*/ 	.byte	0x00, 0xf0, 0x21, 0x00


	//----- nvinfo : EIATTR_KPARAM_INFO
	.align		4
.L_299:
        /*0918*/ 	.byte	0x04, 0x17
        /*091a*/ 	.short	(.L_301 - .L_300)
.L_300:
        /*091c*/ 	.word	0x00000000
        /*0920*/ 	.short	0x002d
        /*0922*/ 	.short	0x0168
        /*0924*/ 	.byte	0x00, 0xf0, 0x21, 0x00


	//----- nvinfo : EIATTR_KPARAM_INFO
	.align		4
.L_301:
        /*0928*/ 	.byte	0x04, 0x17
        /*092a*/ 	.short	(.L_303 - .L_302)
.L_302:
        /*092c*/ 	.word	0x00000000
        /*0930*/ 	.short	0x002c
        /*0932*/ 	.short	0x0160
        /*0934*/ 	.byte	0x00, 0xf0, 0x21, 0x00


	//----- nvinfo : EIATTR_KPARAM_INFO
	.align		4
.L_303:
        /*0938*/ 	.byte	0x04, 0x17
        /*093a*/ 	.short	(.L_305 - .L_304)
.L_304:
        /*093c*/ 	.word	0x00000000
        /*0940*/ 	.short	0x002b
        /*0942*/ 	.short	0x0158
        /*0944*/ 	.byte	0x00, 0xf0, 0x21, 0x00


	//----- nvinfo : EIATTR_KPARAM_INFO
	.align		4
.L_305:
        /*0948*/ 	.byte	0x04, 0x17
        /*094a*/ 	.short	(.L_307 - .L_306)
.L_306:
        /*094c*/ 	.word	0x00000000
        /*0950*/ 	.short	0x002a
        /*0952*/ 	.short	0x0150
        /*0954*/ 	.byte	0x00, 0xf0, 0x21, 0x00


	//----- nvinfo : EIATTR_KPARAM_INFO
	.align		4
.L_307:
        /*0958*/ 	.byte	0x04, 0x17
        /*095a*/ 	.short	(.L_309 - .L_308)
.L_308:
        /*095c*/ 	.word	0x00000000
        /*0960*/ 	.short	0x0029
        /*0962*/ 	.short	0x0148
        /*0964*/ 	.byte	0x00, 0xf0, 0x21, 0x00


	//----- nvinfo : EIATTR_KPARAM_INFO
	.align		4
.L_309:
        /*0968*/ 	.byte	0x04, 0x17
        /*096a*/ 	.short	(.L_311 - .L_310)
.L_310:
        /*096c*/ 	.word	0x00000000
        /*0970*/ 	.short	0x0028
        /*0972*/ 	.short	0x0140
        /*0974*/ 	.byte	0x00, 0xf0, 0x21, 0x00


	//----- nvinfo : EIATTR_KPARAM_INFO
	.align		4
.L_311:
        /*0978*/ 	.byte	0x04, 0x17
        /*097a*/ 	.short	(.L_313 - .L_312)
.L_312:
        /*097c*/ 	.word	0x00000000
        /*0980*/ 	.short	0x0027
        /*0982*/ 	.short	0x0138
        /*0984*/ 	.byte	0x00, 0xf0, 0x21, 0x00


	//----- nvinfo : EIATTR_KPARAM_INFO
	.align		4
.L_313:
        /*0988*/ 	.byte	0x04, 0x17
        /*098a*/ 	.short	(.L_315 - .L_314)
.L_314:
        /*098c*/ 	.word	0x00000000
        /*0990*/ 	.short	0x0026
        /*0992*/ 	.short	0x0130
        /*0994*/ 	.byte	0x00, 0xf0, 0x21, 0x00


	//----- nvinfo : EIATTR_KPARAM_INFO
	.align		4
.L_315:
        /*0998*/ 	.byte	0x04, 0x17
        /*099a*/ 	.short	(.L_317 - .L_316)
.L_316:
        /*099c*/ 	.word	0x00000000
        /*09a0*/ 	.short	0x0025
        /*09a2*/ 	.short	0x0128
        /*09a4*/ 	.byte	0x00, 0xf0, 0x21, 0x00


	//----- nvinfo : EIATTR_KPARAM_INFO
	.align		4
.L_317:
        /*09a8*/ 	.byte	0x04, 0x17
        /*09aa*/ 	.short	(.L_319 - .L_318)
.L_318:
        /*09ac*/ 	.word	0x00000000
        /*09b0*/ 	.short	0x0024
        /*09b2*/ 	.short	0x0120
        /*09b4*/ 	.byte	0x00, 0xf0, 0x21, 0x00


	//----- nvinfo : EIATTR_KPARAM_INFO
	.align		4
.L_319:
        /*09b8*/ 	.byte	0x04, 0x17
        /*09ba*/ 	.short	(.L_321 - .L_320)
.L_320:
        /*09bc*/ 	.word	0x00000000
        /*09c0*/ 	.short	0x0023
        /*09c2*/ 	.short	0x0118
        /*09c4*/ 	.byte	0x00, 0xf0, 0x21, 0x00


	//----- nvinfo : EIATTR_KPARAM_INFO
	.align		4
.L_321:
        /*09c8*/ 	.byte	0x04, 0x17
        /*09ca*/ 	.short	(.L_323 - .L_322)
.L_322:
        /*09cc*/ 	.word	0x00000000
        /*09d0*/ 	.short	0x0022
        /*09d2*/ 	.short	0x0110
        /*09d4*/ 	.byte	0x00, 0xf0, 0x21, 0x00


	//----- nvinfo : EIATTR_KPARAM_INFO
	.align		4
.L_323:
        /*09d8*/ 	.byte	0x04, 0x17
        /*09da*/ 	.short	(.L_325 - .L_324)
.L_324:
        /*09dc*/ 	.word	0x00000000
        /*09e0*/ 	.short	0x0021
        /*09e2*/ 	.short	0x0108
        /*09e4*/ 	.byte	0x00, 0xf0, 0x21, 0x00


	//----- nvinfo : EIATTR_KPARAM_INFO
	.align		4
.L_325:
        /*09e8*/ 	.byte	0x04, 0x17
        /*09ea*/ 	.short	(.L_327 - .L_326)
.L_326:
        /*09ec*/ 	.word	0x00000000
        /*09f0*/ 	.short	0x0020
        /*09f2*/ 	.short	0x0100
        /*09f4*/ 	.byte	0x00, 0xf0, 0x21, 0x00


	//----- nvinfo : EIATTR_KPARAM_INFO
	.align		4
.L_327:
        /*09f8*/ 	.byte	0x04, 0x17
        /*09fa*/ 	.short	(.L_329 - .L_328)
.L_328:
        /*09fc*/ 	.word	0x00000000
        /*0a00*/ 	.short	0x001f
        /*0a02*/ 	.short	0x00f8
        /*0a04*/ 	.byte	0x00, 0xf0, 0x21, 0x00


	//----- nvinfo : EIATTR_KPARAM_INFO
	.align		4
.L_329:
        /*0a08*/ 	.byte	0x04, 0x17
        /*0a0a*/ 	.short	(.L_331 - .L_330)
.L_330:
        /*0a0c*/ 	.word	0x00000000
        /*0a10*/ 	.short	0x001e
        /*0a12*/ 	.short	0x00f0
        /*0a14*/ 	.byte	0x00, 0xf0, 0x21, 0x00


	//----- nvinfo : EIATTR_KPARAM_INFO
	.align		4
.L_331:
        /*0a18*/ 	.byte	0x04, 0x17
        /*0a1a*/ 	.short	(.L_333 - .L_332)
.L_332:
        /*0a1c*/ 	.word	0x00000000
        /*0a20*/ 	.short	0x001d
        /*0a22*/ 	.short	0x00e8
        /*0a24*/ 	.byte	0x00, 0xf0, 0x21, 0x00


	//----- nvinfo : EIATTR_KPARAM_INFO
	.align		4
.L_333:
        /*0a28*/ 	.byte	0x04, 0x17
        /*0a2a*/ 	.short	(.L_335 - .L_334)
.L_334:
        /*0a2c*/ 	.word	0x00000000
        /*0a30*/ 	.short	0x001c
        /*0a32*/ 	.short	0x00e0
        /*0a34*/ 	.byte	0x00, 0xf0, 0x21, 0x00


	//----- nvinfo : EIATTR_KPARAM_INFO
	.align		4
.L_335:
        /*0a38*/ 	.byte	0x04, 0x17
        /*0a3a*/ 	.short	(.L_337 - .L_336)
.L_336:
        /*0a3c*/ 	.word	0x00000000
        /*0a40*/ 	.short	0x001b
        /*0a42*/ 	.short	0x00d8
        /*0a44*/ 	.byte	0x00, 0xf0, 0x21, 0x00


	//----- nvinfo : EIATTR_KPARAM_INFO
	.align		4
.L_337:
        /*0a48*/ 	.byte	0x04, 0x17
        /*0a4a*/ 	.short	(.L_339 - .L_338)
.L_338:
        /*0a4c*/ 	.word	0x00000000
        /*0a50*/ 	.short	0x001a
        /*0a52*/ 	.short	0x00d0
        /*0a54*/ 	.byte	0x00, 0xf0, 0x21, 0x00


	//----- nvinfo : EIATTR_KPARAM_INFO
	.align		4
.L_339:
        /*0a58*/ 	.byte	0x04, 0x17
        /*0a5a*/ 	.short	(.L_341 - .L_340)
.L_340:
        /*0a5c*/ 	.word	0x00000000
        /*0a60*/ 	.short	0x0019
        /*0a62*/ 	.short	0x00c8
        /*0a64*/ 	.byte	0x00, 0xf0, 0x21, 0x00


	//----- nvinfo : EIATTR_KPARAM_INFO
	.align		4
.L_341:
        /*0a68*/ 	.byte	0x04, 0x17
        /*0a6a*/ 	.short	(.L_343 - .L_342)
.L_342:
        /*0a6c*/ 	.word	0x00000000
        /*0a70*/ 	.short	0x0018
        /*0a72*/ 	.short	0x00c0
        /*0a74*/ 	.byte	0x00, 0xf0, 0x21, 0x00


	//----- nvinfo : EIATTR_KPARAM_INFO
	.align		4
.L_343:
        /*0a78*/ 	.byte	0x04, 0x17
        /*0a7a*/ 	.short	(.L_345 - .L_344)
.L_344:
        /*0a7c*/ 	.word	0x00000000
        /*0a80*/ 	.short	0x0017
        /*0a82*/ 	.short	0x00b8
        /*0a84*/ 	.byte	0x00, 0xf0, 0x21, 0x00


	//----- nvinfo : EIATTR_KPARAM_INFO
	.align		4
.L_345:
        /*0a88*/ 	.byte	0x04, 0x17
        /*0a8a*/ 	.short	(.L_347 - .L_346)
.L_346:
        /*0a8c*/ 	.word	0x00000000
        /*0a90*/ 	.short	0x0016
        /*0a92*/ 	.short	0x00b0
        /*0a94*/ 	.byte	0x00, 0xf0, 0x21, 0x00


	//----- nvinfo : EIATTR_KPARAM_INFO
	.align		4
.L_347:
        /*0a98*/ 	.byte	0x04, 0x17
        /*0a9a*/ 	.short	(.L_349 - .L_348)
.L_348:
        /*0a9c*/ 	.word	0x00000000
        /*0aa0*/ 	.short	0x0015
        /*0aa2*/ 	.short	0x00a8
        /*0aa4*/ 	.byte	0x00, 0xf0, 0x21, 0x00


	//----- nvinfo : EIATTR_KPARAM_INFO
	.align		4
.L_349:
        /*0aa8*/ 	.byte	0x04, 0x17
        /*0aaa*/ 	.short	(.L_351 - .L_350)
.L_350:
        /*0aac*/ 	.word	0x00000000
        /*0ab0*/ 	.short	0x0014
        /*0ab2*/ 	.short	0x00a0
        /*0ab4*/ 	.byte	0x00, 0xf0, 0x21, 0x00


	//----- nvinfo : EIATTR_KPARAM_INFO
	.align		4
.L_351:
        /*0ab8*/ 	.byte	0x04, 0x17
        /*0aba*/ 	.short	(.L_353 - .L_352)
.L_352:
        /*0abc*/ 	.word	0x00000000
        /*0ac0*/ 	.short	0x0013
        /*0ac2*/ 	.short	0x0098
        /*0ac4*/ 	.byte	0x00, 0xf0, 0x21, 0x00


	//----- nvinfo : EIATTR_KPARAM_INFO
	.align		4
.L_353:
        /*0ac8*/ 	.byte	0x04, 0x17
        /*0aca*/ 	.short	(.L_355 - .L_354)
.L_354:
        /*0acc*/ 	.word	0x00000000
        /*0ad0*/ 	.short	0x0012
        /*0ad2*/ 	.short	0x0090
        /*0ad4*/ 	.byte	0x00, 0xf0, 0x21, 0x00


	//----- nvinfo : EIATTR_KPARAM_INFO
	.align		4
.L_355:
        /*0ad8*/ 	.byte	0x04, 0x17
        /*0ada*/ 	.short	(.L_357 - .L_356)
.L_356:
        /*0adc*/ 	.word	0x00000000
        /*0ae0*/ 	.short	0x0011
        /*0ae2*/ 	.short	0x0088
        /*0ae4*/ 	.byte	0x00, 0xf0, 0x21, 0x00


	//----- nvinfo : EIATTR_KPARAM_INFO
	.align		4
.L_357:
        /*0ae8*/ 	.byte	0x04, 0x17
        /*0aea*/ 	.short	(.L_359 - .L_358)
.L_358:
        /*0aec*/ 	.word	0x00000000
        /*0af0*/ 	.short	0x0010
        /*0af2*/ 	.short	0x0080
        /*0af4*/ 	.byte	0x00, 0xf0, 0x21, 0x00


	//----- nvinfo : EIATTR_KPARAM_INFO
	.align		4
.L_359:
        /*0af8*/ 	.byte	0x04, 0x17
        /*0afa*/ 	.short	(.L_361 - .L_360)
.L_360:
        /*0afc*/ 	.word	0x00000000
        /*0b00*/ 	.short	0x000f
        /*0b02*/ 	.short	0x0078
        /*0b04*/ 	.byte	0x00, 0xf0, 0x21, 0x00


	//----- nvinfo : EIATTR_KPARAM_INFO
	.align		4
.L_361:
        /*0b08*/ 	.byte	0x04, 0x17
        /*0b0a*/ 	.short	(.L_363 - .L_362)
.L_362:
        /*0b0c*/ 	.word	0x00000000
        /*0b10*/ 	.short	0x000e
        /*0b12*/ 	.short	0x0070
        /*0b14*/ 	.byte	0x00, 0xf0, 0x21, 0x00


	//----- nvinfo : EIATTR_KPARAM_INFO
	.align		4
.L_363:
        /*0b18*/ 	.byte	0x04, 0x17
        /*0b1a*/ 	.short	(.L_365 - .L_364)
.L_364:
        /*0b1c*/ 	.word	0x00000000
        /*0b20*/ 	.short	0x000d
        /*0b22*/ 	.short	0x0068
        /*0b24*/ 	.byte	0x00, 0xf0, 0x21, 0x00


	//----- nvinfo : EIATTR_KPARAM_INFO
	.align		4
.L_365:
        /*0b28*/ 	.byte	0x04, 0x17
        /*0b2a*/ 	.short	(.L_367 - .L_366)
.L_366:
        /*0b2c*/ 	.word	0x00000000
        /*0b30*/ 	.short	0x000c
        /*0b32*/ 	.short	0x0060
        /*0b34*/ 	.byte	0x00, 0xf0, 0x21, 0x00


	//----- nvinfo : EIATTR_KPARAM_INFO
	.align		4
.L_367:
        /*0b38*/ 	.byte	0x04, 0x17
        /*0b3a*/ 	.short	(.L_369 - .L_368)
.L_368:
        /*0b3c*/ 	.word	0x00000000
        /*0b40*/ 	.short	0x000b
        /*0b42*/ 	.short	0x0058
        /*0b44*/ 	.byte	0x00, 0xf0, 0x21, 0x00


	//----- nvinfo : EIATTR_KPARAM_INFO
	.align		4
.L_369:
        /*0b48*/ 	.byte	0x04, 0x17
        /*0b4a*/ 	.short	(.L_371 - .L_370)
.L_370:
        /*0b4c*/ 	.word	0x00000000
        /*0b50*/ 	.short	0x000a
        /*0b52*/ 	.short	0x0050
        /*0b54*/ 	.byte	0x00, 0xf0, 0x21, 0x00


	//----- nvinfo : EIATTR_KPARAM_INFO
	.align		4
.L_371:
        /*0b58*/ 	.byte	0x04, 0x17
        /*0b5a*/ 	.short	(.L_373 - .L_372)
.L_372:
        /*0b5c*/ 	.word	0x00000000
        /*0b60*/ 	.short	0x0009
        /*0b62*/ 	.short	0x0048
        /*0b64*/ 	.byte	0x00, 0xf0, 0x21, 0x00


	//----- nvinfo : EIATTR_KPARAM_INFO
	.align		4
.L_373:
        /*0b68*/ 	.byte	0x04, 0x17
        /*0b6a*/ 	.short	(.L_375 - .L_374)
.L_374:
        /*0b6c*/ 	.word	0x00000000
        /*0b70*/ 	.short	0x0008
        /*0b72*/ 	.short	0x0040
        /*0b74*/ 	.byte	0x00, 0xf0, 0x21, 0x00


	//----- nvinfo : EIATTR_KPARAM_INFO
	.align		4
.L_375:
        /*0b78*/ 	.byte	0x04, 0x17
        /*0b7a*/ 	.short	(.L_377 - .L_376)
.L_376:
        /*0b7c*/ 	.word	0x00000000
        /*0b80*/ 	.short	0x0007
        /*0b82*/ 	.short	0x0038
        /*0b84*/ 	.byte	0x00, 0xf0, 0x21, 0x00


	//----- nvinfo : EIATTR_KPARAM_INFO
	.align		4
.L_377:
        /*0b88*/ 	.byte	0x04, 0x17
        /*0b8a*/ 	.short	(.L_379 - .L_378)
.L_378:
        /*0b8c*/ 	.word	0x00000000
        /*0b90*/ 	.short	0x0006
        /*0b92*/ 	.short	0x0030
        /*0b94*/ 	.byte	0x00, 0xf0, 0x21, 0x00


	//----- nvinfo : EIATTR_KPARAM_INFO
	.align		4
.L_379:
        /*0b98*/ 	.byte	0x04, 0x17
        /*0b9a*/ 	.short	(.L_381 - .L_380)
.L_380:
        /*0b9c*/ 	.word	0x00000000
        /*0ba0*/ 	.short	0x0005
        /*0ba2*/ 	.short	0x0028
        /*0ba4*/ 	.byte	0x00, 0xf0, 0x21, 0x00


	//----- nvinfo : EIATTR_KPARAM_INFO
	.align		4
.L_381:
        /*0ba8*/ 	.byte	0x04, 0x17
        /*0baa*/ 	.short	(.L_383 - .L_382)
.L_382:
        /*0bac*/ 	.word	0x00000000
        /*0bb0*/ 	.short	0x0004
        /*0bb2*/ 	.short	0x0020
        /*0bb4*/ 	.byte	0x00, 0xf0, 0x21, 0x00


	//----- nvinfo : EIATTR_KPARAM_INFO
	.align		4
.L_383:
        /*0bb8*/ 	.byte	0x04, 0x17
        /*0bba*/ 	.short	(.L_385 - .L_384)
.L_384:
        /*0bbc*/ 	.word	0x00000000
        /*0bc0*/ 	.short	0x0003
        /*0bc2*/ 	.short	0x0018
        /*0bc4*/ 	.byte	0x00, 0xf0, 0x21, 0x00


	//----- nvinfo : EIATTR_KPARAM_INFO
	.align		4
.L_385:
        /*0bc8*/ 	.byte	0x04, 0x17
        /*0bca*/ 	.short	(.L_387 - .L_386)
.L_386:
        /*0bcc*/ 	.word	0x00000000
        /*0bd0*/ 	.short	0x0002
        /*0bd2*/ 	.short	0x0010
        /*0bd4*/ 	.byte	0x00, 0xf0, 0x21, 0x00


	//----- nvinfo : EIATTR_KPARAM_INFO
	.align		4
.L_387:
        /*0bd8*/ 	.byte	0x04, 0x17
        /*0bda*/ 	.short	(.L_389 - .L_388)
.L_388:
        /*0bdc*/ 	.word	0x00000000
        /*0be0*/ 	.short	0x0001
        /*0be2*/ 	.short	0x0008
        /*0be4*/ 	.byte	0x00, 0xf0, 0x21, 0x00


	//----- nvinfo : EIATTR_KPARAM_INFO
	.align		4
.L_389:
        /*0be8*/ 	.byte	0x04, 0x17
        /*0bea*/ 	.short	(.L_391 - .L_390)
.L_390:
        /*0bec*/ 	.word	0x00000000
        /*0bf0*/ 	.short	0x0000
        /*0bf2*/ 	.short	0x0000
        /*0bf4*/ 	.byte	0x00, 0xf0, 0x21, 0x00


	//----- nvinfo : EIATTR_MAXREG_COUNT
	.align		4
.L_391:
        /*0bf8*/ 	.byte	0x03, 0x1b
        /*0bfa*/ 	.short	0x00ff


	//----- nvinfo : EIATTR_COOP_GROUP_MASK_REGIDS
	.align		4
        /*0bfc*/ 	.byte	0x04, 0x29
        /*0bfe*/ 	.short	(.L_393 - .L_392)


	//   ....[0]....
.L_392:
        /*0c00*/ 	.word	0xffffffff


	//   ....[1]....
        /*0c04*/ 	.word	0xffffffff


	//   ....[2]....
        /*0c08*/ 	.word	0xffffffff


	//   ....[3]....
        /*0c0c*/ 	.word	0xffffffff


	//   ....[4]....
        /*0c10*/ 	.word	0xffffffff


	//   ....[5]....
        /*0c14*/ 	.word	0xffffffff


	//   ....[6]....
        /*0c18*/ 	.word	0xffffffff


	//   ....[7]....
        /*0c1c*/ 	.word	0xffffffff


	//   ....[8]....
        /*0c20*/ 	.word	0xffffffff


	//   ....[9]....
        /*0c24*/ 	.word	0xffffffff


	//   ....[10]....
        /*0c28*/ 	.word	0xffffffff


	//   ....[11]....
        /*0c2c*/ 	.word	0xffffffff


	//   ....[12]....
        /*0c30*/ 	.word	0xffffffff


	//   ....[13]....
        /*0c34*/ 	.word	0xffffffff


	//   ....[14]....
        /*0c38*/ 	.word	0xffffffff


	//   ....[15]....
        /*0c3c*/ 	.word	0xffffffff


	//----- nvinfo : EIATTR_COOP_GROUP_INSTR_OFFSETS
	.align		4
.L_393:
        /*0c40*/ 	.byte	0x04, 0x28
        /*0c42*/ 	.short	(.L_395 - .L_394)


	//   ....[0]....
.L_394:
        /*0c44*/ 	.word	0x00008750


	//   ....[1]....
        /*0c48*/ 	.word	0x000087e0


	//   ....[2]....
        /*0c4c*/ 	.word	0x00008820


	//   ....[3]....
        /*0c50*/ 	.word	0x00008850


	//   ....[4]....
        /*0c54*/ 	.word	0x00008890


	//   ....[5]....
        /*0c58*/ 	.word	0x00008910


	//   ....[6]....
        /*0c5c*/ 	.word	0x00008930


	//   ....[7]....
        /*0c60*/ 	.word	0x00008960


	//   ....[8]....
        /*0c64*/ 	.word	0x000096a0


	//   ....[9]....
        /*0c68*/ 	.word	0x000096c0


	//   ....[10]....
        /*0c6c*/ 	.word	0x000096e0


	//   ....[11]....
        /*0c70*/ 	.word	0x00009700


	//   ....[12]....
        /*0c74*/ 	.word	0x00009720


	//   ....[13]....
        /*0c78*/ 	.word	0x00009790


	//   ....[14]....
        /*0c7c*/ 	.word	0x000097b0


	//   ....[15]....
        /*0c80*/ 	.word	0x000097d0


	//----- nvinfo : EIATTR_EXIT_INSTR_OFFSETS
	.align		4
.L_395:
        /*0c84*/ 	.byte	0x04, 0x1c
        /*0c86*/ 	.short	(.L_397 - .L_396)


	//   ....[0]....
.L_396:
        /*0c88*/ 	.word	0x00009f80


	//   ....[1]....
        /*0c8c*/ 	.word	0x00009fb0


	//----- nvinfo : EIATTR_MAX_THREADS
	.align		4
.L_397:
        /*0c90*/ 	.byte	0x04, 0x05
        /*0c92*/ 	.short	(.L_399 - .L_398)
.L_398:
        /*0c94*/ 	.word	0x00000100
        /*0c98*/ 	.word	0x00000001
        /*0c9c*/ 	.word	0x00000001
.L_399:


//--------------------- .nv.rel.action            --------------------------
	.section	.nv.rel.action,"",@"SHT_CUDA_RELOCINFO"
	.align	8
	.sectionentsize	8
        /*0000*/ 	.byte	0x73, 0x00, 0x00, 0x00, 0x00, 0x00, 0x00, 0x00, 0x00, 0x00, 0x00, 0x11, 0x25, 0x00, 0x05, 0x36


//--------------------- .nv.constant0.triton__0d1d2d3d4d5d6d7d8d9d10d11d12d13d14d15d16d17d18d19d20d21d22d23d24d25d26d27d28d29d30d31d32d33d34d35d36d37d38d39d40d41d42d43d44d45d46d47d48d49d50d51d52d53d54d55d56d57d58d59d60d61d62d63d64d65d66d67d68d69d70d71d72d73d74d75d76d77d78d79d80d81d82d83d84d85d86d87d88d89d90d91d92d93d94d95d96d97d98d99d100d101d102d103d104d105d106d107d108d109d110d111d112d113d114d115d116d117d118d119d120d121d122d123d124d125d126d127d128d129d130d131d132d133d134d135d136d137d138d139d140d141d142d143d144d145d146d147d148d149d150d151d152d153d154d155d156d157d158d159d160d161d162d163d164d165d166d167d168d169d170d171d172d173d174d175d176d177d178d179d180d181d182d183d184d185d186d187d188de189de --------------------------
	.section	.nv.constant0.triton__0d1d2d3d4d5d6d7d8d9d10d11d12d13d14d15d16d17d18d19d20d21d22d23d24d25d26d27d28d29d30d31d32d33d34d35d36d37d38d39d40d41d42d43d44d45d46d47d48d49d50d51d52d53d54d55d56d57d58d59d60d61d62d63d64d65d66d67d68d69d70d71d72d73d74d75d76d77d78d79d80d81d82d83d84d85d86d87d88d89d90d91d92d93d94d95d96d97d98d99d100d101d102d103d104d105d106d107d108d109d110d111d112d113d114d115d116d117d118d119d120d121d122d123d124d125d126d127d128d129d130d131d132d133d134d135d136d137d138d139d140d141d142d143d144d145d146d147d148d149d150d151d152d153d154d155d156d157d158d159d160d161d162d163d164d165d166d167d168d169d170d171d172d173d174d175d176d177d178d179d180d181d182d183d184d185d186d187d188de189de,"a",@progbits
	.align	4
.nv.constant0.triton__0d1d2d3d4d5d6d7d8d9d10d11d12d13d14d15d16d17d18d19d20d21d22d23d24d25d26d27d28d29d30d31d32d33d34d35d36d37d38d39d40d41d42d43d44d45d46d47d48d49d50d51d52d53d54d55d56d57d58d59d60d61d62d63d64d65d66d67d68d69d70d71d72d73d74d75d76d77d78d79d80d81d82d83d84d85d86d87d88d89d90d91d92d93d94d95d96d97d98d99d100d101d102d103d104d105d106d107d108d109d110d111d112d113d114d115d116d117d118d119d120d121d122d123d124d125d126d127d128d129d130d131d132d133d134d135d136d137d138d139d140d141d142d143d144d145d146d147d148d149d150d151d152d153d154d155d156d157d158d159d160d161d162d163d164d165d166d167d168d169d170d171d172d173d174d175d176d177d178d179d180d181d182d183d184d185d186d187d188de189de:
	.zero		1864


//--------------------- .text.triton__0d1d2d3d4d5d6d7d8d9d10d11d12d13d14d15d16d17d18d19d20d21d22d23d24d25d26d27d28d29d30d31d32d33d34d35d36d37d38d39d40d41d42d43d44d45d46d47d48d49d50d51d52d53d54d55d56d57d58d59d60d61d62d63d64d65d66d67d68d69d70d71d72d73d74d75d76d77d78d79d80d81d82d83d84d85d86d87d88d89d90d91d92d93d94d95d96d97d98d99d100d101d102d103d104d105d106d107d108d109d110d111d112d113d114d115d116d117d118d119d120d121d122d123d124d125d126d127d128d129d130d131d132d133d134d135d136d137d138d139d140d141d142d143d144d145d146d147d148d149d150d151d152d153d154d155d156d157d158d159d160d161d162d163d164d165d166d167d168d169d170d171d172d173d174d175d176d177d178d179d180d181d182d183d184d185d186d187d188de189de --------------------------
	.section	.text.triton__0d1d2d3d4d5d6d7d8d9d10d11d12d13d14d15d16d17d18d19d20d21d22d23d24d25d26d27d28d29d30d31d32d33d34d35d36d37d38d39d40d41d42d43d44d45d46d47d48d49d50d51d52d53d54d55d56d57d58d59d60d61d62d63d64d65d66d67d68d69d70d71d72d73d74d75d76d77d78d79d80d81d82d83d84d85d86d87d88d89d90d91d92d93d94d95d96d97d98d99d100d101d102d103d104d105d106d107d108d109d110d111d112d113d114d115d116d117d118d119d120d121d122d123d124d125d126d127d128d129d130d131d132d133d134d135d136d137d138d139d140d141d142d143d144d145d146d147d148d149d150d151d152d153d154d155d156d157d158d159d160d161d162d163d164d165d166d167d168d169d170d171d172d173d174d175d176d177d178d179d180d181d182d183d184d185d186d187d188de189de,"ax",@progbits
	.sectionflags	@"SHF_BARRIERS=1"
	.sectioninfo	@"SHI_REGISTERS=255"
	.align	128
        .global         triton__0d1d2d3d4d5d6d7d8d9d10d11d12d13d14d15d16d17d18d19d20d21d22d23d24d25d26d27d28d29d30d31d32d33d34d35d36d37d38d39d40d41d42d43d44d45d46d47d48d49d50d51d52d53d54d55d56d57d58d59d60d61d62d63d64d65d66d67d68d69d70d71d72d73d74d75d76d77d78d79d80d81d82d83d84d85d86d87d88d89d90d91d92d93d94d95d96d97d98d99d100d101d102d103d104d105d106d107d108d109d110d111d112d113d114d115d116d117d118d119d120d121d122d123d124d125d126d127d128d129d130d131d132d133d134d135d136d137d138d139d140d141d142d143d144d145d146d147d148d149d150d151d152d153d154d155d156d157d158d159d160d161d162d163d164d165d166d167d168d169d170d171d172d173d174d175d176d177d178d179d180d181d182d183d184d185d186d187d188de189de
        .type           triton__0d1d2d3d4d5d6d7d8d9d10d11d12d13d14d15d16d17d18d19d20d21d22d23d24d25d26d27d28d29d30d31d32d33d34d35d36d37d38d39d40d41d42d43d44d45d46d47d48d49d50d51d52d53d54d55d56d57d58d59d60d61d62d63d64d65d66d67d68d69d70d71d72d73d74d75d76d77d78d79d80d81d82d83d84d85d86d87d88d89d90d91d92d93d94d95d96d97d98d99d100d101d102d103d104d105d106d107d108d109d110d111d112d113d114d115d116d117d118d119d120d121d122d123d124d125d126d127d128d129d130d131d132d133d134d135d136d137d138d139d140d141d142d143d144d145d146d147d148d149d150d151d152d153d154d155d156d157d158d159d160d161d162d163d164d165d166d167d168d169d170d171d172d173d174d175d176d177d178d179d180d181d182d183d184d185d186d187d188de189de,@function
        .size           triton__0d1d2d3d4d5d6d7d8d9d10d11d12d13d14d15d16d17d18d19d20d21d22d23d24d25d26d27d28d29d30d31d32d33d34d35d36d37d38d39d40d41d42d43d44d45d46d47d48d49d50d51d52d53d54d55d56d57d58d59d60d61d62d63d64d65d66d67d68d69d70d71d72d73d74d75d76d77d78d79d80d81d82d83d84d85d86d87d88d89d90d91d92d93d94d95d96d97d98d99d100d101d102d103d104d105d106d107d108d109d110d111d112d113d114d115d116d117d118d119d120d121d122d123d124d125d126d127d128d129d130d131d132d133d134d135d136d137d138d139d140d141d142d143d144d145d146d147d148d149d150d151d152d153d154d155d156d157d158d159d160d161d162d163d164d165d166d167d168d169d170d171d172d173d174d175d176d177d178d179d180d181d182d183d184d185d186d187d188de189de,(.L_x_3 - triton__0d1d2d3d4d5d6d7d8d9d10d11d12d13d14d15d16d17d18d19d20d21d22d23d24d25d26d27d28d29d30d31d32d33d34d35d36d37d38d39d40d41d42d43d44d45d46d47d48d49d50d51d52d53d54d55d56d57d58d59d60d61d62d63d64d65d66d67d68d69d70d71d72d73d74d75d76d77d78d79d80d81d82d83d84d85d86d87d88d89d90d91d92d93d94d95d96d97d98d99d100d101d102d103d104d105d106d107d108d109d110d111d112d113d114d115d116d117d118d119d120d121d122d123d124d125d126d127d128d129d130d131d132d133d134d135d136d137d138d139d140d141d142d143d144d145d146d147d148d149d150d151d152d153d154d155d156d157d158d159d160d161d162d163d164d165d166d167d168d169d170d171d172d173d174d175d176d177d178d179d180d181d182d183d184d185d186d187d188de189de)
        .other          triton__0d1d2d3d4d5d6d7d8d9d10d11d12d13d14d15d16d17d18d19d20d21d22d23d24d25d26d27d28d29d30d31d32d33d34d35d36d37d38d39d40d41d42d43d44d45d46d47d48d49d50d51d52d53d54d55d56d57d58d59d60d61d62d63d64d65d66d67d68d69d70d71d72d73d74d75d76d77d78d79d80d81d82d83d84d85d86d87d88d89d90d91d92d93d94d95d96d97d98d99d100d101d102d103d104d105d106d107d108d109d110d111d112d113d114d115d116d117d118d119d120d121d122d123d124d125d126d127d128d129d130d131d132d133d134d135d136d137d138d139d140d141d142d143d144d145d146d147d148d149d150d151d152d153d154d155d156d157d158d159d160d161d162d163d164d165d166d167d168d169d170d171d172d173d174d175d176d177d178d179d180d181d182d183d184d185d186d187d188de189de,@"STO_CUDA_ENTRY STV_DEFAULT"
triton__0d1d2d3d4d5d6d7d8d9d10d11d12d13d14d15d16d17d18d19d20d21d22d23d24d25d26d27d28d29d30d31d32d33d34d35d36d37d38d39d40d41d42d43d44d45d46d47d48d49d50d51d52d53d54d55d56d57d58d59d60d61d62d63d64d65d66d67d68d69d70d71d72d73d74d75d76d77d78d79d80d81d82d83d84d85d86d87d88d89d90d91d92d93d94d95d96d97d98d99d100d101d102d103d104d105d106d107d108d109d110d111d112d113d114d115d116d117d118d119d120d121d122d123d124d125d126d127d128d129d130d131d132d133d134d135d136d137d138d139d140d141d142d143d144d145d146d147d148d149d150d151d152d153d154d155d156d157d158d159d160d161d162d163d164d165d166d167d168d169d170d171d172d173d174d175d176d177d178d179d180d181d182d183d184d185d186d187d188de189de:
.text.triton__0d1d2d3d4d5d6d7d8d9d10d11d12d13d14d15d16d17d18d19d20d21d22d23d24d25d26d27d28d29d30d31d32d33d34d35d36d37d38d39d40d41d42d43d44d45d46d47d48d49d50d51d52d53d54d55d56d57d58d59d60d61d62d63d64d65d66d67d68d69d70d71d72d73d74d75d76d77d78d79d80d81d82d83d84d85d86d87d88d89d90d91d92d93d94d95d96d97d98d99d100d101d102d103d104d105d106d107d108d109d110d111d112d113d114d115d116d117d118d119d120d121d122d123d124d125d126d127d128d129d130d131d132d133d134d135d136d137d138d139d140d141d142d143d144d145d146d147d148d149d150d151d152d153d154d155d156d157d158d159d160d161d162d163d164d165d166d167d168d169d170d171d172d173d174d175d176d177d178d179d180d181d182d183d184d185d186d187d188de189de:
[----:B------:R-:W-:-:S02]  /*0000*/  MOV R1, c[0x0][0x28] ;  /* 0x00000a0000017a02 */ /* 0x000fc40000000f00 */
[----:B------:R-:W0:Y:S01]  /*0010*/  S2R R45, SR_CTAID.X ;  /* 0x00000000002d7919 */ /* 0x000e220000002500 */
[----:B------:R-:W-:Y:S01]  /*0020*/  MOV R44, 0x4 ;  /* 0x00000004002c7802 */ /* 0x000fe20000000f00 */
[----:B------:R-:W-:Y:S01]  /*0030*/  ULDC.64 UR4, c[0x0][0x118] ;  /* 0x0000460000047ab9 */ /* 0x000fe20000000a00 */
[----:B------:R-:W-:Y:S01]  /*0040*/  IADD3 R1, R1, -0x10, RZ ;  /* 0xfffffff001017810 */ /* 0x000fe20007ffe0ff */
[----:B------:R-:W-:Y:S01]  /*0050*/  ULDC.64 UR60, c[0x0][0x628] ;  /* 0x00018a00003c7ab9 */ /* 0x000fe20000000a00 */
[----:B------:R-:W-:Y:S01]  /*0060*/  MOV R203, c[0x0][0x388] ;  /* 0x0000e20000cb7a02 */ /* 0x000fe20000000f00 */
[----:B------:R-:W-:Y:S02]  /*0070*/  ULDC.64 UR58, c[0x0][0x640] ;  /* 0x00019000003a7ab9 */ /* 0x000fe40000000a00 */
[----:B------:R1:W-:Y:S01]  /*0080*/  STL [R1+0xc], RZ ;  /* 0x00000cff01007387 */ /* 0x0003e20000100800 */
[----:B------:R-:W-:Y:S01]  /*0090*/  MOV R202, c[0x0][0x38c] ;  /* 0x0000e30000ca7a02 */ /* 0x000fe20000000f00 */
[----:B------:R-:W-:-:S02]  /*00a0*/  ULDC.64 UR56, c[0x0][0x610] ;  /* 0x0001840000387ab9 */ /* 0x000fc40000000a00 */
[----:B------:R1:W-:Y:S01]  /*00b0*/  STL [R1+0x8], RZ ;  /* 0x000008ff01007387 */ /* 0x0003e20000100800 */
[----:B------:R-:W-:Y:S01]  /*00c0*/  MOV R205, c[0x0][0x370] ;  /* 0x0000dc0000cd7a02 */ /* 0x000fe20000000f00 */
[----:B------:R-:W-:Y:S02]  /*00d0*/  ULDC.64 UR54, c[0x0][0x5f8] ;  /* 0x00017e0000367ab9 */ /* 0x000fe40000000a00 */
[----:B------:R1:W-:Y:S01]  /*00e0*/  STL [R1+0x4], RZ ;  /* 0x000004ff01007387 */ /* 0x0003e20000100800 */
[----:B------:R-:W-:Y:S01]  /*00f0*/  MOV R204, c[0x0][0x374] ;  /* 0x0000dd0000cc7a02 */ /* 0x000fe20000000f00 */
[----:B------:R-:W-:Y:S01]  /*0100*/  ULDC.64 UR52, c[0x0][0x5e0] ;  /* 0x0001780000347ab9 */ /* 0x000fe20000000a00 */
[----:B------:R-:W-:Y:S01]  /*0110*/  MOV R207, c[0x0][0x358] ;  /* 0x0000d60000cf7a02 */ /* 0x000fe20000000f00 */
[----:B------:R-:W-:Y:S01]  /*0120*/  ULDC.64 UR50, c[0x0][0x5c8] ;  /* 0x0001720000327ab9 */ /* 0x000fe20000000a00 */
[----:B------:R-:W-:Y:S01]  /*0130*/  MOV R206, c[0x0][0x35c] ;  /* 0x0000d70000ce7a02 */ /* 0x000fe20000000f00 */
[----:B------:R-:W-:Y:S01]  /*0140*/  ULDC.64 UR48, c[0x0][0x5b0] ;  /* 0x00016c0000307ab9 */ /* 0x000fe20000000a00 */
[----:B0-----:R-:W-:Y:S01]  /*0150*/  IMAD.WIDE R2, R45, R44, c[0x0][0x180] ;  /* 0x000060002d027625 */ /* 0x001fe200078e022c */
[----:B------:R-:W-:Y:S01]  /*0160*/  MOV R209, c[0x0][0x340] ;  /* 0x0000d00000d17a02 */ /* 0x000fe20000000f00 */
[----:B------:R-:W-:-:S02]  /*0170*/  ULDC.64 UR46, c[0x0][0x598] ;  /* 0x00016600002e7ab9 */ /* 0x000fc40000000a00 */
[CC--:B------:R-:W-:Y:S01]  /*0180*/  IMAD.WIDE R12, R45.reuse, R44.reuse, c[0x0][0x200] ;  /* 0x000080002d0c7625 */ /* 0x0c0fe200078e022c */
[----:B------:R0:W5:Y:S01]  /*0190*/  LDG.E.EL R199, [R2.64] ;  /* 0x0000000402c77981 */ /* 0x000162000c2e1900 */
[----:B------:R-:W-:Y:S01]  /*01a0*/  MOV R208, c[0x0][0x344] ;  /* 0x0000d10000d07a02 */ /* 0x000fe20000000f00 */
[----:B------:R-:W-:Y:S01]  /*01b0*/  ULDC.64 UR44, c[0x0][0x580] ;  /* 0x00016000002c7ab9 */ /* 0x000fe20000000a00 */
[CC--:B------:R-:W-:Y:S01]  /*01c0*/  IMAD.WIDE R6, R45.reuse, R44.reuse, c[0x0][0x1b8] ;  /* 0x00006e002d067625 */ /* 0x0c0fe200078e022c */
[----:B------:R2:W5:Y:S01]  /*01d0*/  LDG.E.EL R194, [R12.64] ;  /* 0x000000040cc27981 */ /* 0x000562000c2e1900 */
[----:B------:R-:W-:Y:S01]  /*01e0*/  MOV R211, c[0x0][0x328] ;  /* 0x0000ca0000d37a02 */ /* 0x000fe20000000f00 */
[----:B------:R-:W-:Y:S01]  /*01f0*/  ULDC.64 UR42, c[0x0][0x568] ;  /* 0x00015a00002a7ab9 */ /* 0x000fe20000000a00 */
[CC--:B------:R-:W-:Y:S01]  /*0200*/  IMAD.WIDE R8, R45.reuse, R44.reuse, c[0x0][0x1d0] ;  /* 0x000074002d087625 */ /* 0x0c0fe200078e022c */
[----:B------:R1:W-:Y:S01]  /*0210*/  STL [R1], RZ ;  /* 0x000000ff01007387 */ /* 0x0003e20000100800 */
[----:B------:R-:W-:Y:S01]  /*0220*/  MOV R210, c[0x0][0x32c] ;  /* 0x0000cb0000d27a02 */ /* 0x000fe20000000f00 */
[----:B------:R-:W-:Y:S01]  /*0230*/  ULDC.64 UR40, c[0x0][0x550] ;  /* 0x0001540000287ab9 */ /* 0x000fe20000000a00 */
        /* <DEDUP_REMOVED lines=20> */
[CC--:B0-----:R-:W-:Y:S01]  /*0380*/  IMAD.WIDE R2, R45.reuse, R44.reuse, c[0x0][0x230] ;  /* 0x00008c002d027625 */ /* 0x0c1fe200078e022c */
[----:B------:R0:W5:Y:S01]  /*0390*/  LDG.E.EL R190, [R18.64] ;  /* 0x0000000412be7981 */ /* 0x000162000c2e1900 */
[----:B------:R-:W-:Y:S01]  /*03a0*/  MOV R216, c[0x0][0x2e4] ;  /* 0x0000b90000d87a02 */ /* 0x000fe20000000f00 */
[----:B------:R-:W-:Y:S01]  /*03b0*/  ULDC.64 UR28, c[0x0][0x4c0] ;  /* 0x00013000001c7ab9 */ /* 0x000fe20000000a00 */
[CC--:B--2---:R-:W-:Y:S01]  /*03c0*/  IMAD.WIDE R12, R45.reuse, R44.reuse, c[0x0][0x2f0] ;  /* 0x0000bc002d0c7625 */ /* 0x0c4fe200078e022c */
[----:B------:R2:W5:Y:S01]  /*03d0*/  LDG.E.EL R198, [R4.64] ;  /* 0x0000000404c67981 */ /* 0x000562000c2e1900 */
[----:B------:R-:W-:Y:S01]  /*03e0*/  MOV R219, c[0x0][0x2c8] ;  /* 0x0000b20000db7a02 */ /* 0x000fe20000000f00 */
[----:B------:R-:W-:Y:S01]  /*03f0*/  ULDC.64 UR26, c[0x0][0x4a8] ;  /* 0x00012a00001a7ab9 */ /* 0x000fe20000000a00 */
[CC--:B---3--:R-:W-:Y:S01]  /*0400*/  IMAD.WIDE R6, R45.reuse, R44.reuse, c[0x0][0x2a8] ;  /* 0x0000aa002d067625 */ /* 0x0c8fe200078e022c */
[----:B------:R3:W5:Y:S01]  /*0410*/  LDG.E.EL R192, [R2.64] ;  /* 0x0000000402c07981 */ /* 0x000762000c2e1900 */
[----:B------:R-:W-:Y:S01]  /*0420*/  MOV R218, c[0x0][0x2cc] ;  /* 0x0000b30000da7a02 */ /* 0x000fe20000000f00 */
[----:B------:R-:W-:Y:S01]  /*0430*/  ULDC.64 UR24, c[0x0][0x490] ;  /* 0x0001240000187ab9 */ /* 0x000fe20000000a00 */
[CC--:B------:R-:W-:Y:S01]  /*0440*/  IMAD.WIDE R20, R45.reuse, R44.reuse, c[0x0][0x278] ;  /* 0x00009e002d147625 */ /* 0x0c0fe200078e022c */
[----:B------:R0:W5:Y:S01]  /*0450*/  LDG.E.EL R180, [R12.64] ;  /* 0x000000040cb47981 */ /* 0x000162000c2e1900 */
[----:B------:R-:W-:Y:S01]  /*0460*/  MOV R221, c[0x0][0x2b0] ;  /* 0x0000ac0000dd7a02 */ /* 0x000fe20000000f00 */
[----:B------:R-:W-:Y:S01]  /*0470*/  ULDC.64 UR22, c[0x0][0x478] ;  /* 0x00011e0000167ab9 */ /* 0x000fe20000000a00 */
[CC--:B----4-:R-:W-:Y:S01]  /*0480*/  IMAD.WIDE R8, R45.reuse, R44.reuse, c[0x0][0x2c0] ;  /* 0x0000b0002d087625 */ /* 0x0d0fe200078e022c */
[----:B------:R4:W5:Y:S01]  /*0490*/  LDG.E.EL R183, [R6.64] ;  /* 0x0000000406b77981 */ /* 0x000962000c2e1900 */
[----:B------:R-:W-:Y:S01]  /*04a0*/  MOV R220, c[0x0][0x2b4] ;  /* 0x0000ad0000dc7a02 */ /* 0x000fe20000000f00 */
[----:B------:R-:W-:Y:S01]  /*04b0*/  ULDC.64 UR20, c[0x0][0x460] ;  /* 0x0001180000147ab9 */ /* 0x000fe20000000a00 */
[CC--:B------:R-:W-:Y:S01]  /*04c0*/  IMAD.WIDE R10, R45.reuse, R44.reuse, c[0x0][0x2d8] ;  /* 0x0000b6002d0a7625 */ /* 0x0c0fe200078e022c */
[----:B------:R0:W5:Y:S01]  /*04d0*/  LDG.E.EL R189, [R20.64] ;  /* 0x0000000414bd7981 */ /* 0x000162000c2e1900 */
[----:B------:R-:W-:Y:S01]  /*04e0*/  MOV R223, c[0x0][0x298] ;  /* 0x0000a60000df7a02 */ /* 0x000fe20000000f00 */
[----:B------:R-:W-:Y:S01]  /*04f0*/  ULDC.64 UR18, c[0x0][0x448] ;  /* 0x0001120000127ab9 */ /* 0x000fe20000000a00 */
[CC--:B-1----:R-:W-:Y:S01]  /*0500*/  IMAD.WIDE R14, R45.reuse, R44.reuse, c[0x0][0x320] ;  /* 0x0000c8002d0e7625 */ /* 0x0c2fe200078e022c */
        /* <DEDUP_REMOVED lines=24> */
[----:B------:R1:W5:Y:S03]  /*0690*/  LDG.E.EL R179, [R2.64] ;  /* 0x0000000402b37981 */ /* 0x000366000c2e1900 */
[CC--:B----4-:R-:W-:Y:S01]  /*06a0*/  IMAD.WIDE R6, R45.reuse, R44.reuse, c[0x0][0x380] ;  /* 0x0000e0002d067625 */ /* 0x0d0fe200078e022c */
[----:B0-----:R0:W5:Y:S03]  /*06b0*/  LDG.E.EL R4, [R22.64] ;  /* 0x0000000416047981 */ /* 0x001166000c2e1900 */
[CC--:B------:R-:W-:Y:S01]  /*06c0*/  IMAD.WIDE R30, R45.reuse, R44.reuse, c[0x0][0x4b8] ;  /* 0x00012e002d1e7625 */ /* 0x0c0fe200078e022c */
[----:B-1----:R1:W5:Y:S03]  /*06d0*/  LDG.E.EL R3, [R12.64] ;  /* 0x000000040c037981 */ /* 0x002366000c2e1900 */
[CC--:B------:R-:W-:Y:S01]  /*06e0*/  IMAD.WIDE R20, R45.reuse, R44.reuse, c[0x0][0x368] ;  /* 0x0000da002d147625 */ /* 0x0c0fe200078e022c */
[----:B------:R4:W5:Y:S03]  /*06f0*/  LDG.E.EL R170, [R6.64] ;  /* 0x0000000406aa7981 */ /* 0x000966000c2e1900 */
[CC--:B------:R-:W-:Y:S01]  /*0700*/  IMAD.WIDE R8, R45.reuse, R44.reuse, c[0x0][0x398] ;  /* 0x0000e6002d087625 */ /* 0x0c0fe200078e022c */
[----:B------:R0:W5:Y:S03]  /*0710*/  LDG.E.EL R171, [R20.64] ;  /* 0x0000000414ab7981 */ /* 0x000166000c2e1900 */
[CC--:B------:R-:W-:Y:S01]  /*0720*/  IMAD.WIDE R10, R45.reuse, R44.reuse, c[0x0][0x3b0] ;  /* 0x0000ec002d0a7625 */ /* 0x0c0fe200078e022c */
[----:B-1----:R1:W5:Y:S03]  /*0730*/  LDG.E.EL R13, [R30.64] ;  /* 0x000000041e0d7981 */ /* 0x002366000c2e1900 */
[CC--:B------:R-:W-:Y:S01]  /*0740*/  IMAD.WIDE R14, R45.reuse, R44.reuse, c[0x0][0x3f8] ;  /* 0x0000fe002d0e7625 */ /* 0x0c0fe200078e022c */
[----:B------:R0:W5:Y:S03]  /*0750*/  LDG.E.EL R0, [R8.64] ;  /* 0x0000000408007981 */ /* 0x000166000c2e1900 */
[CC--:B--2---:R-:W-:Y:S01]  /*0760*/  IMAD.WIDE R16, R45.reuse, R44.reuse, c[0x0][0x410] ;  /* 0x000104002d107625 */ /* 0x0c4fe200078e022c */
[----:B------:R2:W5:Y:S03]  /*0770*/  LDG.E.EL R2, [R10.64] ;  /* 0x000000040a027981 */ /* 0x000566000c2e1900 */
[CC--:B---3--:R-:W-:Y:S01]  /*0780*/  IMAD.WIDE R18, R45.reuse, R44.reuse, c[0x0][0x428] ;  /* 0x00010a002d127625 */ /* 0x0c8fe200078e022c */
[----:B------:R3:W5:Y:S03]  /*0790*/  LDG.E.EL R5, [R14.64] ;  /* 0x000000040e057981 */ /* 0x000766000c2e1900 */
[CC--:B------:R-:W-:Y:S01]  /*07a0*/  IMAD.WIDE R24, R45.reuse, R44.reuse, c[0x0][0x458] ;  /* 0x000116002d187625 */ /* 0x0c0fe200078e022c */
[----:B----4-:R4:W5:Y:S03]  /*07b0*/  LDG.E.EL R6, [R16.64] ;  /* 0x0000000410067981 */ /* 0x010966000c2e1900 */
[CC--:B------:R-:W-:Y:S01]  /*07c0*/  IMAD.WIDE R26, R45.reuse, R44.reuse, c[0x0][0x488] ;  /* 0x000122002d1a7625 */ /* 0x0c0fe200078e022c */
[----:B------:R1:W5:Y:S03]  /*07d0*/  LDG.E.EL R7, [R18.64] ;  /* 0x0000000412077981 */ /* 0x000366000c2e1900 */
[CC--:B------:R-:W-:Y:S01]  /*07e0*/  IMAD.WIDE R28, R45.reuse, R44.reuse, c[0x0][0x4a0] ;  /* 0x000128002d1c7625 */ /* 0x0c0fe200078e022c */
[----:B0-----:R0:W5:Y:S03]  /*07f0*/  LDG.E.EL R9, [R24.64] ;  /* 0x0000000418097981 */ /* 0x001166000c2e1900 */
[CC--:B------:R-:W-:Y:S01]  /*0800*/  IMAD.WIDE R32, R45.reuse, R44.reuse, c[0x0][0x4d0] ;  /* 0x000134002d207625 */ /* 0x0c0fe200078e022c */
[----:B--2---:R2:W5:Y:S03]  /*0810*/  LDG.E.EL R11, [R26.64] ;  /* 0x000000041a0b7981 */ /* 0x004566000c2e1900 */
[CC--:B------:R-:W-:Y:S01]  /*0820*/  IMAD.WIDE R34, R45.reuse, R44.reuse, c[0x0][0x500] ;  /* 0x000140002d227625 */ /* 0x0c0fe200078e022c */
[----:B------:R0:W5:Y:S03]  /*0830*/  LDG.E.EL R12, [R28.64] ;  /* 0x000000041c0c7981 */ /* 0x000166000c2e1900 */
[CC--:B------:R-:W-:Y:S01]  /*0840*/  IMAD.WIDE R36, R45.reuse, R44.reuse, c[0x0][0x518] ;  /* 0x000146002d247625 */ /* 0x0c0fe200078e022c */
[----:B---3--:R3:W5:Y:S03]  /*0850*/  LDG.E.EL R14, [R32.64] ;  /* 0x00000004200e7981 */ /* 0x008766000c2e1900 */
[CC--:B------:R-:W-:Y:S01]  /*0860*/  IMAD.WIDE R38, R45.reuse, R44.reuse, c[0x0][0x530] ;  /* 0x00014c002d267625 */ /* 0x0c0fe200078e022c */
[----:B----4-:R4:W5:Y:S03]  /*0870*/  LDG.E.EL R16, [R34.64] ;  /* 0x0000000422107981 */ /* 0x010966000c2e1900 */
[CC--:B------:R-:W-:Y:S01]  /*0880*/  IMAD.WIDE R40, R45.reuse, R44.reuse, c[0x0][0x548] ;  /* 0x000152002d287625 */ /* 0x0c0fe200078e022c */
[----:B------:R0:W5:Y:S03]  /*0890*/  LDG.E.EL R17, [R36.64] ;  /* 0x0000000424117981 */ /* 0x000166000c2e1900 */
[CC--:B------:R-:W-:Y:S01]  /*08a0*/  IMAD.WIDE R22, R45.reuse, R44.reuse, c[0x0][0x470] ;  /* 0x00011c002d167625 */ /* 0x0c0fe200078e022c */
[----:B-1----:R1:W5:Y:S03]  /*08b0*/  LDG.E.EL R18, [R38.64] ;  /* 0x0000000426127981 */ /* 0x002366000c2e1900 */
[CC--:B------:R-:W-:Y:S01]  /*08c0*/  IMAD.WIDE R30, R45.reuse, R44.reuse, c[0x0][0x590] ;  /* 0x000164002d1e7625 */ /* 0x0c0fe200078e022c */
[----:B------:R1:W5:Y:S03]  /*08d0*/  LDG.E.EL R19, [R40.64] ;  /* 0x0000000428137981 */ /* 0x000366000c2e1900 */
[----:B------:R-:W-:-:S04]  /*08e0*/  IMAD.WIDE R20, R45, R44, c[0x0][0x440] ;  /* 0x000110002d147625 */ /* 0x000fc800078e022c */
[CC--:B------:R-:W-:Y:S01]  /*08f0*/  IMAD.WIDE R200, R45.reuse, R44.reuse, c[0x0][0x168] ;  /* 0x00005a002dc87625 */ /* 0x0c0fe200078e022c */
[----:B------:R1:W5:Y:S03]  /*0900*/  LDG.E.EL R10, [R22.64] ;  /* 0x00000004160a7981 */ /* 0x000366000c2e1900 */
[CC--:B0-----:R-:W-:Y:S01]  /*0910*/  IMAD.WIDE R24, R45.reuse, R44.reuse, c[0x0][0x4e8] ;  /* 0x00013a002d187625 */ /* 0x0c1fe200078e022c */
[----:B------:R0:W5:Y:S03]  /*0920*/  LDG.E.EL R8, [R20.64] ;  /* 0x0000000414087981 */ /* 0x000166000c2e1900 */
[----:B--2---:R-:W-:-:S04]  /*0930*/  IMAD.WIDE R26, R45, R44, c[0x0][0x560] ;  /* 0x000158002d1a7625 */ /* 0x004fc800078e022c */
[CC--:B------:R-:W-:Y:S01]  /*0940*/  IMAD.WIDE R42, R45.reuse, R44.reuse, c[0x0][0x5c0] ;  /* 0x000170002d2a7625 */ /* 0x0c0fe200078e022c */
[----:B-1----:R1:W5:Y:S03]  /*0950*/  LDG.E.EL R22, [R30.64] ;  /* 0x000000041e167981 */ /* 0x002366000c2e1900 */
[CC--:B------:R-:W-:Y:S01]  /*0960*/  IMAD.WIDE R28, R45.reuse, R44.reuse, c[0x0][0x578] ;  /* 0x00015e002d1c7625 */ /* 0x0c0fe200078e022c */
[----:B------:R-:W-:Y:S01]  /*0970*/  MOV R228, c[0x0][0x254] ;  /* 0x0000950000e47a02 */ /* 0x000fe20000000f00 */
[----:B------:R2:W5:Y:S02]  /*0980*/  LDG.E.EL R15, [R24.64] ;  /* 0x00000004180f7981 */ /* 0x000564000c2e1900 */
[CC--:B---3--:R-:W-:Y:S01]  /*0990*/  IMAD.WIDE R32, R45.reuse, R44.reuse, c[0x0][0x5a8] ;  /* 0x00016a002d207625 */ /* 0x0c8fe200078e022c */
[----:B------:R-:W-:Y:S01]  /*09a0*/  MOV R231, c[0x0][0x238] ;  /* 0x00008e0000e77a02 */ /* 0x000fe20000000f00 */
[----:B0-----:R0:W5:Y:S02]  /*09b0*/  LDG.E.EL R20, [R26.64] ;  /* 0x000000041a147981 */ /* 0x001164000c2e1900 */
[----:B----4-:R-:W-:-:S04]  /*09c0*/  IMAD.WIDE R34, R45, R44, c[0x0][0x5d8] ;  /* 0x000176002d227625 */ /* 0x010fc800078e022c */
[----:B------:R-:W-:-:S04]  /*09d0*/  IMAD.WIDE R36, R45, R44, c[0x0][0x5f0] ;  /* 0x00017c002d247625 */ /* 0x000fc800078e022c */
[----:B------:R-:W-:-:S04]  /*09e0*/  IMAD.WIDE R38, R45, R44, c[0x0][0x608] ;  /* 0x000182002d267625 */ /* 0x000fc800078e022c */
[CC--:B------:R-:W-:Y:S01]  /*09f0*/  IMAD.WIDE R40, R45.reuse, R44.reuse, c[0x0][0x620] ;  /* 0x000188002d287625 */ /* 0x0c0fe200078e022c */
[----:B------:R-:W-:Y:S01]  /*0a00*/  MOV R230, c[0x0][0x23c] ;  /* 0x00008f0000e67a02 */ /* 0x000fe20000000f00 */
[----:B------:R3:W5:Y:S02]  /*0a10*/  LDG.E.EL R21, [R28.64] ;  /* 0x000000041c157981 */ /* 0x000764000c2e1900 */
[----:B------:R-:W-:Y:S01]  /*0a20*/  IMAD.WIDE R44, R45, R44, c[0x0][0x638] ;  /* 0x00018e002d2c7625 */ /* 0x000fe200078e022c */
[----:B------:R-:W-:Y:S01]  /*0a30*/  MOV R233, c[0x0][0x220] ;  /* 0x0000880000e97a02 */ /* 0x000fe20000000f00 */
[----:B------:R4:W5:Y:S01]  /*0a40*/  LDG.E.EL R200, [R200.64] ;  /* 0x00000004c8c87981 */ /* 0x000962000c2e1900 */
[----:B------:R-:W-:Y:S02]  /*0a50*/  MOV R232, c[0x0][0x224] ;  /* 0x0000890000e87a02 */ /* 0x000fe40000000f00 */
[----:B------:R-:W-:Y:S01]  /*0a60*/  MOV R235, c[0x0][0x208] ;  /* 0x0000820000eb7a02 */ /* 0x000fe20000000f00 */
[----:B------:R4:W5:Y:S01]  /*0a70*/  LDG.E.EL R23, [R32.64] ;  /* 0x0000000420177981 */ /* 0x000962000c2e1900 */
[----:B------:R-:W-:-:S02]  /*0a80*/  MOV R234, c[0x0][0x20c] ;  /* 0x0000830000ea7a02 */ /* 0x000fc40000000f00 */
[----:B------:R-:W-:Y:S01]  /*0a90*/  MOV R237, c[0x0][0x1f0] ;  /* 0x00007c0000ed7a02 */ /* 0x000fe20000000f00 */
[----:B--2---:R4:W5:Y:S01]  /*0aa0*/  LDG.E.EL R24, [R42.64] ;  /* 0x000000042a187981 */ /* 0x004962000c2e1900 */
[----:B------:R-:W-:Y:S02]  /*0ab0*/  MOV R236, c[0x0][0x1f4] ;  /* 0x00007d0000ec7a02 */ /* 0x000fe40000000f00 */
[----:B------:R-:W-:Y:S01]  /*0ac0*/  MOV R239, c[0x0][0x1d8] ;  /* 0x0000760000ef7a02 */ /* 0x000fe20000000f00 */
[----:B------:R4:W5:Y:S01]  /*0ad0*/  LDG.E.EL R25, [R34.64] ;  /* 0x0000000422197981 */ /* 0x000962000c2e1900 */
[----:B------:R-:W-:Y:S02]  /*0ae0*/  MOV R238, c[0x0][0x1dc] ;  /* 0x0000770000ee7a02 */ /* 0x000fe40000000f00 */
[----:B------:R-:W-:Y:S01]  /*0af0*/  MOV R241, c[0x0][0x1c0] ;  /* 0x0000700000f17a02 */ /* 0x000fe20000000f00 */
[----:B0-----:R4:W5:Y:S01]  /*0b00*/  LDG.E.EL R26, [R36.64] ;  /* 0x00000004241a7981 */ /* 0x001962000c2e1900 */
[----:B------:R-:W-:-:S02]  /*0b10*/  MOV R240, c[0x0][0x1c4] ;  /* 0x0000710000f07a02 */ /* 0x000fc40000000f00 */
[----:B------:R-:W-:Y:S01]  /*0b20*/  MOV R243, c[0x0][0x1a8] ;  /* 0x00006a0000f37a02 */ /* 0x000fe20000000f00 */
[----:B------:R4:W5:Y:S01]  /*0b30*/  LDG.E.EL R27, [R38.64] ;  /* 0x00000004261b7981 */ /* 0x000962000c2e1900 */
[----:B------:R-:W-:Y:S02]  /*0b40*/  MOV R242, c[0x0][0x1ac] ;  /* 0x00006b0000f27a02 */ /* 0x000fe40000000f00 */
[----:B------:R-:W-:Y:S01]  /*0b50*/  MOV R245, c[0x0][0x188] ;  /* 0x0000620000f57a02 */ /* 0x000fe20000000f00 */
[----:B---3--:R4:W5:Y:S01]  /*0b60*/  LDG.E.EL R28, [R40.64] ;  /* 0x00000004281c7981 */ /* 0x008962000c2e1900 */
[----:B------:R-:W-:Y:S02]  /*0b70*/  MOV R244, c[0x0][0x18c] ;  /* 0x0000630000f47a02 */ /* 0x000fe40000000f00 */
[----:B------:R-:W-:Y:S01]  /*0b80*/  MOV R247, c[0x0][0x170] ;  /* 0x00005c0000f77a02 */ /* 0x000fe20000000f00 */
[----:B------:R4:W5:Y:S01]  /*0b90*/  LDG.E.EL R29, [R44.64] ;  /* 0x000000042c1d7981 */ /* 0x000962000c2e1900 */
[----:B------:R-:W-:Y:S01]  /*0ba0*/  MOV R246, c[0x0][0x174] ;  /* 0x00005d0000f67a02 */ /* 0x000fe20000000f00 */
[----:B------:R-:W-:Y:S01]  /*0bb0*/  ULDC.64 UR4, c[0x0][0x3a0] ;  /* 0x0000e80000047ab9 */ /* 0x000fe20000000a00 */
[----:B------:R-:W-:-:S02]  /*0bc0*/  MOV R249, c[0x0][0x650] ;  /* 0x0001940000f97a02 */ /* 0x000fc40000000f00 */
[----:B------:R-:W-:Y:S02]  /*0bd0*/  MOV R248, c[0x0][0x654] ;  /* 0x0001950000f87a02 */ /* 0x000fe40000000f00 */
[----:B-1----:R-:W-:Y:S02]  /*0be0*/  MOV R30, RZ ;  /* 0x000000ff001e7202 */ /* 0x002fe40000000f00 */
[----:B------:R-:W-:Y:S02]  /*0bf0*/  MOV R250, UR60 ;  /* 0x0000003c00fa7c02 */ /* 0x000fe40008000f00 */
[----:B----4-:R-:W-:-:S02]  /*0c00*/  MOV R46, UR61 ;  /* 0x0000003d002e7c02 */ /* 0x010fc40008000f00 */
.L_x_1:
[----:B------:R-:W0:Y:S01]  /*0c10*/  S2R R201, SR_TID.X ;  /* 0x0000000000c97919 */ /* 0x000e220000002100 */
[----:B------:R-:W-:Y:S01]  /*0c20*/  MOV R162, 0x2 ;  /* 0x0000000200a27802 */ /* 0x000fe20000000f00 */
[----:B------:R-:W-:Y:S01]  /*0c30*/  CS2R R148, SRZ ;  /* 0x0000000000947805 */ /* 0x000fe2000001ff00 */
[----:B------:R-:W-:Y:S01]  /*0c40*/  CS2R R132, SRZ ;  /* 0x0000000000847805 */ /* 0x000fe2000001ff00 */
[----:B------:R-:W1:Y:S01]  /*0c50*/  S2R R33, SR_CTAID.X ;  /* 0x0000000000217919 */ /* 0x000e620000002500 */
[----:B------:R-:W-:Y:S01]  /*0c60*/  CS2R R134, SRZ ;  /* 0x0000000000867805 */ /* 0x000fe2000001ff00 */
[----:B------:R-:W-:Y:S01]  /*0c70*/  ULDC.64 UR60, c[0x0][0x118] ;  /* 0x00004600003c7ab9 */ /* 0x000fe20000000a00 */
[----:B0-----:R-:W-:-:S02]  /*0c80*/  SHF.L.U32 R31, R201, 0x2, RZ ;  /* 0x00000002c91f7819 */ /* 0x001fc400000006ff */
[----:B------:R-:W-:Y:S02]  /*0c90*/  LOP3.LUT R201, R201, 0xff, RZ, 0xc0, !PT ;  /* 0x000000ffc9c97812 */ /* 0x000fe400078ec0ff */
[----:B------:R-:W-:-:S04]  /*0ca0*/  LOP3.LUT R31, R31, 0x3fc, RZ, 0xc0, !PT ;  /* 0x000003fc1f1f7812 */ /* 0x000fc800078ec0ff */
[----:B------:R-:W-:Y:S01]  /*0cb0*/  IADD3 R32, R31, R30, RZ ;  /* 0x0000001e1f207210 */ /* 0x000fe20007ffe0ff */
[----:B-1----:R-:W-:Y:S01]  /*0cc0*/  IMAD R31, R33, 0x900, R31 ;  /* 0x00000900211f7824 */ /* 0x002fe200078e021f */
[----:B------:R-:W-:Y:S02]  /*0cd0*/  MOV R33, R244 ;  /* 0x000000f400217202 */ /* 0x000fe40000000f00 */
[----:B------:R-:W-:Y:S02]  /*0ce0*/  ISETP.GE.U32.AND P0, PT, R32, 0x900, PT ;  /* 0x000009002000780c */ /* 0x000fe40003f06070 */
[----:B------:R-:W-:Y:S02]  /*0cf0*/  IADD3 R31, R31, R30, RZ ;  /* 0x0000001e1f1f7210 */ /* 0x000fe40007ffe0ff */
[----:B------:R-:W-:-:S03]  /*0d00*/  MOV R32, R245 ;  /* 0x000000f500207202 */ /* 0x000fc60000000f00 */
[----:B------:R-:W-:-:S04]  /*0d10*/  IMAD.WIDE R34, R31, R162, c[0x0][0x178] ;  /* 0x00005e001f227625 */ /* 0x000fc800078e02a2 */
[----:B------:R-:W-:Y:S02]  /*0d20*/  IMAD.WIDE.U32 R32, R201, 0x10, R32 ;  /* 0x00000010c9207825 */ /* 0x000fe400078e0020 */
[----:B------:R0:W2:Y:S01]  /*0d30*/  @!P0 LDG.E.EF.64 R148, [R34.64] ;  /* 0x0000003c22948981 */ /* 0x0000a2000c0e1b00 */
[----:B------:R-:W-:-:S03]  /*0d40*/  MOV R36, 0x4 ;  /* 0x0000000400247802 */ /* 0x000fc60000000f00 */
[----:B------:R1:W3:Y:S01]  /*0d50*/  @!P0 LDG.E.EL.128 R132, [R32.64] ;  /* 0x0000003c20848981 */ /* 0x0002e2000c2e1d00 */
[----:B------:R-:W-:Y:S01]  /*0d60*/  CS2R R136, SRZ ;  /* 0x0000000000887805 */ /* 0x000fe2000001ff00 */
[----:B------:R-:W-:Y:S01]  /*0d70*/  CS2R R138, SRZ ;  /* 0x00000000008a7805 */ /* 0x000fe2000001ff00 */
[----:B------:R-:W-:Y:S01]  /*0d80*/  IMAD.WIDE R36, R31, R36, c[0x0][0x190] ;  /* 0x000064001f247625 */ /* 0x000fe200078e0224 */
[----:B------:R-:W-:-:S03]  /*0d90*/  CS2R R150, SRZ ;  /* 0x0000000000967805 */ /* 0x000fc6000001ff00 */
[----:B0-----:R-:W-:Y:S01]  /*0da0*/  IMAD.WIDE R34, R31, R162, c[0x0][0x160] ;  /* 0x000058001f227625 */ /* 0x001fe200078e02a2 */
[----:B------:R0:W4:Y:S01]  /*0db0*/  @!P0 LDG.E.EF.128 R136, [R36.64] ;  /* 0x0000003c24888981 */ /* 0x000122000c0e1d00 */
[----:B------:R-:W-:Y:S01]  /*0dc0*/  CS2R R140, SRZ ;  /* 0x00000000008c7805 */ /* 0x000fe2000001ff00 */
[----:B-1----:R-:W-:Y:S01]  /*0dd0*/  MOV R32, R247 ;  /* 0x000000f700207202 */ /* 0x002fe20000000f00 */
[----:B------:R-:W-:Y:S01]  /*0de0*/  CS2R R142, SRZ ;  /* 0x00000000008e7805 */ /* 0x000fe2000001ff00 */
[----:B------:R-:W-:Y:S01]  /*0df0*/  MOV R33, R246 ;  /* 0x000000f600217202 */ /* 0x000fe20000000f00 */
[----:B------:R1:W4:Y:S04]  /*0e00*/  @!P0 LDG.E.EF.64 R150, [R34.64] ;  /* 0x0000003c22968981 */ /* 0x000328000c0e1b00 */
[----:B------:R-:W-:-:S05]  /*0e10*/  IMAD.WIDE.U32 R32, R201, 0x10, R32 ;  /* 0x00000010c9207825 */ /* 0x000fca00078e0020 */
[----:B------:R1:W4:Y:S01]  /*0e20*/  @!P0 LDG.E.EL.128 R140, [R32.64] ;  /* 0x0000003c208c8981 */ /* 0x000322000c2e1d00 */
[----:B------:R-:W-:Y:S01]  /*0e30*/  CS2R R168, SRZ ;  /* 0x0000000000a87805 */ /* 0x000fe2000001ff00 */
[----:B------:R-:W-:Y:S01]  /*0e40*/  MOV R40, R241 ;  /* 0x000000f100287202 */ /* 0x000fe20000000f00 */
[----:B0-----:R-:W-:Y:S01]  /*0e50*/  IMAD.WIDE R36, R31, R162, c[0x0][0x1b0] ;  /* 0x00006c001f247625 */ /* 0x001fe200078e02a2 */
[----:B------:R-:W-:Y:S01]  /*0e60*/  MOV R41, R240 ;  /* 0x000000f000297202 */ /* 0x000fe20000000f00 */
[----:B------:R-:W-:Y:S01]  /*0e70*/  CS2R R124, SRZ ;  /* 0x00000000007c7805 */ /* 0x000fe2000001ff00 */
[----:B------:R-:W-:Y:S01]  /*0e80*/  CS2R R126, SRZ ;  /* 0x00000000007e7805 */ /* 0x000fe2000001ff00 */
[----:B------:R-:W-:Y:S01]  /*0e90*/  CS2R R172, SRZ ;  /* 0x0000000000ac7805 */ /* 0x000fe2000001ff00 */
[----:B------:R0:W4:Y:S01]  /*0ea0*/  @!P0 LDG.E.EF.64 R168, [R36.64] ;  /* 0x0000003c24a88981 */ /* 0x000122000c0e1b00 */
[----:B------:R-:W-:Y:S01]  /*0eb0*/  IMAD.WIDE.U32 R40, R201, 0x10, R40 ;  /* 0x00000010c9287825 */ /* 0x000fe200078e0028 */
[----:B-1----:R-:W-:-:S02]  /*0ec0*/  MOV R32, R243 ;  /* 0x000000f300207202 */ /* 0x002fc40000000f00 */
[----:B------:R-:W-:Y:S01]  /*0ed0*/  MOV R33, R242 ;  /* 0x000000f200217202 */ /* 0x000fe20000000f00 */
[----:B------:R-:W-:Y:S01]  /*0ee0*/  IMAD.WIDE R34, R31, R162, c[0x0][0x198] ;  /* 0x000066001f227625 */ /* 0x000fe200078e02a2 */
[----:B------:R-:W-:Y:S01]  /*0ef0*/  CS2R R128, SRZ ;  /* 0x0000000000807805 */ /* 0x000fe2000001ff00 */
[----:B------:R-:W-:Y:S01]  /*0f00*/  CS2R R130, SRZ ;  /* 0x0000000000827805 */ /* 0x000fe2000001ff00 */
[----:B------:R1:W4:Y:S01]  /*0f10*/  @!P0 LDG.E.EL.128 R124, [R40.64] ;  /* 0x0000003c287c8981 */ /* 0x000322000c2e1d00 */
[----:B------:R-:W-:-:S03]  /*0f20*/  IMAD.WIDE.U32 R32, R201, 0x10, R32 ;  /* 0x00000010c9207825 */ /* 0x000fc600078e0020 */
[----:B------:R1:W4:Y:S04]  /*0f30*/  @!P0 LDG.E.EF.64 R172, [R34.64] ;  /* 0x0000003c22ac8981 */ /* 0x000328000c0e1b00 */
[----:B------:R1:W4:Y:S01]  /*0f40*/  @!P0 LDG.E.EL.128 R128, [R32.64] ;  /* 0x0000003c20808981 */ /* 0x000322000c2e1d00 */
[----:B------:R-:W-:Y:S01]  /*0f50*/  CS2R R144, SRZ ;  /* 0x0000000000907805 */ /* 0x000fe2000001ff00 */
[----:B0-----:R-:W-:-:S05]  /*0f60*/  IMAD.WIDE R36, R31, R162, c[0x0][0x1e0] ;  /* 0x000078001f247625 */ /* 0x001fca00078e02a2 */
[----:B------:R0:W4:Y:S01]  /*0f70*/  @!P0 LDG.E.EF.64 R144, [R36.64] ;  /* 0x0000003c24908981 */ /* 0x000122000c0e1b00 */
[----:B------:R-:W-:Y:S01]  /*0f80*/  CS2R R116, SRZ ;  /* 0x0000000000747805 */ /* 0x000fe2000001ff00 */
[----:B------:R-:W-:Y:S01]  /*0f90*/  CS2R R118, SRZ ;  /* 0x0000000000767805 */ /* 0x000fe2000001ff00 */
[----:B0-----:R-:W-:Y:S02]  /*0fa0*/  MOV R36, R237 ;  /* 0x000000ed00247202 */ /* 0x001fe40000000f00 */
[----:B------:R-:W-:-:S05]  /*0fb0*/  MOV R37, R236 ;  /* 0x000000ec00257202 */ /* 0x000fca0000000f00 */
[----:B------:R-:W-:Y:S01]  /*0fc0*/  IMAD.WIDE.U32 R36, R201, 0x10, R36 ;  /* 0x00000010c9247825 */ /* 0x000fe200078e0024 */
[----:B------:R-:W-:Y:S01]  /*0fd0*/  CS2R R146, SRZ ;  /* 0x0000000000927805 */ /* 0x000fe2000001ff00 */
[----:B-1----:R-:W-:Y:S02]  /*0fe0*/  MOV R40, R239 ;  /* 0x000000ef00287202 */ /* 0x002fe40000000f00 */
[----:B------:R-:W-:Y:S01]  /*0ff0*/  MOV R41, R238 ;  /* 0x000000ee00297202 */ /* 0x000fe20000000f00 */
[----:B------:R0:W4:Y:S01]  /*1000*/  @!P0 LDG.E.EL.128 R116, [R36.64] ;  /* 0x0000003c24748981 */ /* 0x000122000c2e1d00 */
[----:B------:R-:W-:Y:S01]  /*1010*/  IMAD.WIDE R38, R31, R162, c[0x0][0x1c8] ;  /* 0x000072001f267625 */ /* 0x000fe200078e02a2 */
[----:B------:R-:W-:Y:S01]  /*1020*/  CS2R R120, SRZ ;  /* 0x0000000000787805 */ /* 0x000fe2000001ff00 */
[----:B------:R-:W-:Y:S02]  /*1030*/  CS2R R122, SRZ ;  /* 0x00000000007a7805 */ /* 0x000fe4000001ff00 */
[----:B------:R-:W-:Y:S01]  /*1040*/  IMAD.WIDE.U32 R40, R201, 0x10, R40 ;  /* 0x00000010c9287825 */ /* 0x000fe200078e0028 */
[----:B------:R1:W4:Y:S04]  /*1050*/  @!P0 LDG.E.EF.64 R146, [R38.64] ;  /* 0x0000003c26928981 */ /* 0x000328000c0e1b00 */
[----:B------:R0:W4:Y:S01]  /*1060*/  @!P0 LDG.E.EL.128 R120, [R40.64] ;  /* 0x0000003c28788981 */ /* 0x000122000c2e1d00 */
[----:B------:R-:W-:Y:S01]  /*1070*/  CS2R R32, SRZ ;  /* 0x0000000000207805 */ /* 0x000fe2000001ff00 */
[----:B------:R-:W-:Y:S01]  /*1080*/  CS2R R34, SRZ ;  /* 0x0000000000227805 */ /* 0x000fe2000001ff00 */
[----:B-1----:R-:W-:-:S02]  /*1090*/  MOV R38, R229 ;  /* 0x000000e500267202 */ /* 0x002fc40000000f00 */
[----:B------:R-:W-:Y:S02]  /*10a0*/  MOV R39, R228 ;  /* 0x000000e400277202 */ /* 0x000fe40000000f00 */
[----:B------:R-:W-:-:S03]  /*10b0*/  MOV R42, R235 ;  /* 0x000000eb002a7202 */ /* 0x000fc60000000f00 */
[C---:B------:R-:W-:Y:S01]  /*10c0*/  IMAD.WIDE.U32 R38, R201.reuse, 0x10, R38 ;  /* 0x00000010c9267825 */ /* 0x040fe200078e0026 */
[----:B------:R-:W-:Y:S01]  /*10d0*/  MOV R43, R234 ;  /* 0x000000ea002b7202 */ /* 0x000fe20000000f00 */
[----:B------:R-:W-:Y:S01]  /*10e0*/  CS2R R112, SRZ ;  /* 0x0000000000707805 */ /* 0x000fe2000001ff00 */
[----:B------:R-:W-:Y:S01]  /*10f0*/  MOV R44, R233 ;  /* 0x000000e9002c7202 */ /* 0x000fe20000000f00 */
[----:B------:R-:W-:Y:S01]  /*1100*/  CS2R R114, SRZ ;  /* 0x0000000000727805 */ /* 0x000fe2000001ff00 */
[----:B------:R1:W4:Y:S01]  /*1110*/  @!P0 LDG.E.EL.128 R32, [R38.64] ;  /* 0x0000003c26208981 */ /* 0x000322000c2e1d00 */
[----:B------:R-:W-:Y:S01]  /*1120*/  MOV R45, R232 ;  /* 0x000000e8002d7202 */ /* 0x000fe20000000f00 */
[----:B------:R-:W-:Y:S01]  /*1130*/  IMAD.WIDE.U32 R42, R201, 0x10, R42 ;  /* 0x00000010c92a7825 */ /* 0x000fe200078e002a */
[----:B0-----:R-:W-:Y:S02]  /*1140*/  MOV R36, R231 ;  /* 0x000000e700247202 */ /* 0x001fe40000000f00 */
[----:B------:R-:W-:Y:S01]  /*1150*/  MOV R37, R230 ;  /* 0x000000e600257202 */ /* 0x000fe20000000f00 */
[----:B------:R-:W-:Y:S01]  /*1160*/  CS2R R108, SRZ ;  /* 0x00000000006c7805 */ /* 0x000fe2000001ff00 */
[----:B------:R-:W-:-:S02]  /*1170*/  MOV R96, R211 ;  /* 0x000000d300607202 */ /* 0x000fc40000000f00 */
[----:B-1----:R-:W-:Y:S02]  /*1180*/  MOV R38, R223 ;  /* 0x000000df00267202 */ /* 0x002fe40000000f00 */
[----:B------:R-:W-:Y:S01]  /*1190*/  MOV R39, R222 ;  /* 0x000000de00277202 */ /* 0x000fe20000000f00 */
[----:B------:R-:W-:Y:S01]  /*11a0*/  CS2R R110, SRZ ;  /* 0x00000000006e7805 */ /* 0x000fe2000001ff00 */
[----:B------:R-:W-:Y:S01]  /*11b0*/  MOV R97, R210 ;  /* 0x000000d200617202 */ /* 0x000fe20000000f00 */
[----:B------:R-:W-:Y:S01]  /*11c0*/  CS2R R88, SRZ ;  /* 0x0000000000587805 */ /* 0x000fe2000001ff00 */
[----:B------:R-:W-:Y:S01]  /*11d0*/  CS2R R90, SRZ ;  /* 0x00000000005a7805 */ /* 0x000fe2000001ff00 */
[----:B------:R-:W-:Y:S01]  /*11e0*/  CS2R R72, SRZ ;  /* 0x0000000000487805 */ /* 0x000fe2000001ff00 */
[----:B------:R-:W-:Y:S01]  /*11f0*/  CS2R R74, SRZ ;  /* 0x00000000004a7805 */ /* 0x000fe2000001ff00 */
[----:B------:R-:W-:Y:S01]  /*1200*/  IMAD.WIDE.U32 R44, R201, 0x10, R44 ;  /* 0x00000010c92c7825 */ /* 0x000fe200078e002c */
[----:B------:R0:W4:Y:S01]  /*1210*/  @!P0 LDG.E.EL.128 R112, [R42.64] ;  /* 0x0000003c2a708981 */ /* 0x000122000c2e1d00 */
[----:B------:R-:W-:-:S02]  /*1220*/  MOV R40, R225 ;  /* 0x000000e100287202 */ /* 0x000fc40000000f00 */
[C---:B------:R-:W-:Y:S01]  /*1230*/  IMAD.WIDE.U32 R36, R201.reuse, 0x10, R36 ;  /* 0x00000010c9247825 */ /* 0x040fe200078e0024 */
[----:B------:R-:W-:Y:S01]  /*1240*/  MOV R41, R224 ;  /* 0x000000e000297202 */ /* 0x000fe20000000f00 */
[----:B------:R-:W-:Y:S01]  /*1250*/  CS2R R52, SRZ ;  /* 0x0000000000347805 */ /* 0x000fe2000001ff00 */
[----:B------:R-:W-:Y:S01]  /*1260*/  CS2R R54, SRZ ;  /* 0x0000000000367805 */ /* 0x000fe2000001ff00 */
[C---:B------:R-:W-:Y:S01]  /*1270*/  IMAD.WIDE.U32 R38, R201.reuse, 0x10, R38 ;  /* 0x00000010c9267825 */ /* 0x040fe200078e0026 */
[----:B------:R1:W4:Y:S01]  /*1280*/  @!P0 LDG.E.EL.128 R108, [R44.64] ;  /* 0x0000003c2c6c8981 */ /* 0x000322000c2e1d00 */
[----:B0-----:R-:W-:Y:S02]  /*1290*/  MOV R42, R221 ;  /* 0x000000dd002a7202 */ /* 0x001fe40000000f00 */
[C---:B------:R-:W-:Y:S01]  /*12a0*/  IMAD.WIDE.U32 R96, R201.reuse, 0x10, R96 ;  /* 0x00000010c9607825 */ /* 0x040fe200078e0060 */
[----:B------:R-:W-:Y:S01]  /*12b0*/  MOV R43, R220 ;  /* 0x000000dc002b7202 */ /* 0x000fe20000000f00 */
[----:B------:R0:W4:Y:S01]  /*12c0*/  @!P0 LDG.E.EL.128 R88, [R36.64] ;  /* 0x0000003c24588981 */ /* 0x000122000c2e1d00 */
[----:B------:R-:W-:Y:S01]  /*12d0*/  CS2R R60, SRZ ;  /* 0x00000000003c7805 */ /* 0x000fe2000001ff00 */
[----:B------:R-:W-:Y:S01]  /*12e0*/  CS2R R62, SRZ ;  /* 0x00000000003e7805 */ /* 0x000fe2000001ff00 */
[----:B------:R-:W-:Y:S01]  /*12f0*/  CS2R R80, SRZ ;  /* 0x0000000000507805 */ /* 0x000fe2000001ff00 */
[----:B------:R0:W4:Y:S01]  /*1300*/  @!P0 LDG.E.EL.128 R72, [R38.64] ;  /* 0x0000003c26488981 */ /* 0x000122000c2e1d00 */
[----:B-1----:R-:W-:Y:S01]  /*1310*/  MOV R44, R227 ;  /* 0x000000e3002c7202 */ /* 0x002fe20000000f00 */
[----:B------:R-:W-:Y:S01]  /*1320*/  CS2R R82, SRZ ;  /* 0x0000000000527805 */ /* 0x000fe2000001ff00 */
[----:B------:R-:W-:Y:S01]  /*1330*/  MOV R45, R226 ;  /* 0x000000e2002d7202 */ /* 0x000fe20000000f00 */
[----:B------:R-:W-:Y:S01]  /*1340*/  IMAD.WIDE.U32 R40, R201, 0x10, R40 ;  /* 0x00000010c9287825 */ /* 0x000fe200078e0028 */
[----:B------:R1:W4:Y:S01]  /*1350*/  @!P0 LDG.E.EL.128 R52, [R96.64] ;  /* 0x0000003c60348981 */ /* 0x000322000c2e1d00 */
[----:B0-----:R-:W-:-:S02]  /*1360*/  MOV R36, R217 ;  /* 0x000000d900247202 */ /* 0x001fc40000000f00 */
[----:B------:R-:W-:Y:S01]  /*1370*/  MOV R37, R216 ;  /* 0x000000d800257202 */ /* 0x000fe20000000f00 */
[C---:B------:R-:W-:Y:S01]  /*1380*/  IMAD.WIDE.U32 R42, R201.reuse, 0x10, R42 ;  /* 0x00000010c92a7825 */ /* 0x040fe200078e002a */
[----:B------:R-:W-:Y:S01]  /*1390*/  MOV R38, R209 ;  /* 0x000000d100267202 */ /* 0x000fe20000000f00 */
[----:B------:R-:W-:Y:S01]  /*13a0*/  CS2R R84, SRZ ;  /* 0x0000000000547805 */ /* 0x000fe2000001ff00 */
[----:B------:R-:W-:Y:S01]  /*13b0*/  MOV R39, R208 ;  /* 0x000000d000277202 */ /* 0x000fe20000000f00 */
[----:B------:R-:W-:Y:S01]  /*13c0*/  CS2R R86, SRZ ;  /* 0x0000000000567805 */ /* 0x000fe2000001ff00 */
[----:B------:R-:W-:Y:S01]  /*13d0*/  CS2R R68, SRZ ;  /* 0x0000000000447805 */ /* 0x000fe2000001ff00 */
[----:B-1----:R-:W-:Y:S01]  /*13e0*/  MOV R96, UR8 ;  /* 0x0000000800607c02 */ /* 0x002fe20008000f00 */
[----:B------:R-:W-:Y:S01]  /*13f0*/  CS2R R70, SRZ ;  /* 0x0000000000467805 */ /* 0x000fe2000001ff00 */
[----:B------:R-:W-:Y:S01]  /*1400*/  MOV R97, UR9 ;  /* 0x0000000900617c02 */ /* 0x000fe20008000f00 */
[----:B------:R-:W-:Y:S01]  /*1410*/  CS2R R48, SRZ ;  /* 0x0000000000307805 */ /* 0x000fe2000001ff00 */
[----:B------:R-:W-:Y:S01]  /*1420*/  CS2R R50, SRZ ;  /* 0x0000000000327805 */ /* 0x000fe2000001ff00 */
[----:B------:R-:W-:Y:S01]  /*1430*/  IMAD.WIDE.U32 R44, R201, 0x10, R44 ;  /* 0x00000010c92c7825 */ /* 0x000fe200078e002c */
[----:B------:R0:W4:Y:S01]  /*1440*/  @!P0 LDG.E.EL.128 R60, [R40.64] ;  /* 0x0000003c283c8981 */ /* 0x000122000c2e1d00 */
[----:B------:R-:W-:-:S02]  /*1450*/  MOV R102, UR4 ;  /* 0x0000000400667c02 */ /* 0x000fc40008000f00 */
[C---:B------:R-:W-:Y:S01]  /*1460*/  IMAD.WIDE.U32 R36, R201.reuse, 0x10, R36 ;  /* 0x00000010c9247825 */ /* 0x040fe200078e0024 */
[----:B------:R1:W4:Y:S01]  /*1470*/  @!P0 LDG.E.EL.128 R80, [R42.64] ;  /* 0x0000003c2a508981 */ /* 0x000322000c2e1d00 */
[----:B------:R-:W-:Y:S02]  /*1480*/  MOV R103, UR5 ;  /* 0x0000000500677c02 */ /* 0x000fe40008000f00 */
[C---:B------:R-:W-:Y:S01]  /*1490*/  IMAD.WIDE.U32 R38, R201.reuse, 0x10, R38 ;  /* 0x00000010c9267825 */ /* 0x040fe200078e0026 */
[----:B------:R-:W-:Y:S01]  /*14a0*/  MOV R100, R205 ;  /* 0x000000cd00647202 */ /* 0x000fe20000000f00 */
[----:B------:R-:W-:Y:S01]  /*14b0*/  CS2R R152, SRZ ;  /* 0x0000000000987805 */ /* 0x000fe2000001ff00 */
[----:B0-----:R-:W-:Y:S01]  /*14c0*/  MOV R40, R219 ;  /* 0x000000db00287202 */ /* 0x001fe20000000f00 */
[----:B------:R-:W-:Y:S01]  /*14d0*/  CS2R R154, SRZ ;  /* 0x00000000009a7805 */ /* 0x000fe2000001ff00 */
[----:B------:R-:W-:Y:S01]  /*14e0*/  MOV R41, R218 ;  /* 0x000000da00297202 */ /* 0x000fe20000000f00 */
[----:B------:R-:W-:Y:S01]  /*14f0*/  IMAD.WIDE.U32 R96, R201, 0x10, R96 ;  /* 0x00000010c9607825 */ /* 0x000fe200078e0060 */
[----:B-1----:R-:W-:Y:S01]  /*1500*/  MOV R42, R215 ;  /* 0x000000d7002a7202 */ /* 0x002fe20000000f00 */
[----:B------:R0:W4:Y:S01]  /*1510*/  @!P0 LDG.E.EL.128 R84, [R44.64] ;  /* 0x0000003c2c548981 */ /* 0x000122000c2e1d00 */
[----:B------:R-:W-:-:S02]  /*1520*/  MOV R43, R214 ;  /* 0x000000d6002b7202 */ /* 0x000fc40000000f00 */
[----:B------:R-:W-:Y:S01]  /*1530*/  MOV R101, R204 ;  /* 0x000000cc00657202 */ /* 0x000fe20000000f00 */
[----:B------:R1:W4:Y:S01]  /*1540*/  @!P0 LDG.E.EL.128 R68, [R36.64] ;  /* 0x0000003c24448981 */ /* 0x000322000c2e1d00 */
[----:B------:R-:W-:Y:S01]  /*1550*/  CS2R R76, SRZ ;  /* 0x00000000004c7805 */ /* 0x000fe2000001ff00 */
[----:B------:R-:W-:Y:S01]  /*1560*/  CS2R R78, SRZ ;  /* 0x00000000004e7805 */ /* 0x000fe2000001ff00 */
[----:B------:R-:W-:Y:S01]  /*1570*/  CS2R R56, SRZ ;  /* 0x0000000000387805 */ /* 0x000fe2000001ff00 */
[----:B------:R1:W4:Y:S01]  /*1580*/  @!P0 LDG.E.EL.128 R48, [R38.64] ;  /* 0x0000003c26308981 */ /* 0x000322000c2e1d00 */
[----:B------:R-:W-:Y:S01]  /*1590*/  CS2R R58, SRZ ;  /* 0x00000000003a7805 */ /* 0x000fe2000001ff00 */
[----:B0-----:R-:W-:Y:S01]  /*15a0*/  MOV R44, R213 ;  /* 0x000000d5002c7202 */ /* 0x001fe20000000f00 */
[----:B------:R-:W-:Y:S01]  /*15b0*/  CS2R R92, SRZ ;  /* 0x00000000005c7805 */ /* 0x000fe2000001ff00 */
[----:B------:R-:W-:Y:S01]  /*15c0*/  MOV R45, R212 ;  /* 0x000000d4002d7202 */ /* 0x000fe20000000f00 */
[----:B------:R-:W-:Y:S01]  /*15d0*/  CS2R R94, SRZ ;  /* 0x00000000005e7805 */ /* 0x000fe2000001ff00 */
[----:B-1----:R-:W-:Y:S01]  /*15e0*/  CS2R R36, SRZ ;  /* 0x0000000000247805 */ /* 0x002fe2000001ff00 */
[----:B------:R-:W-:Y:S01]  /*15f0*/  IMAD.WIDE.U32 R40, R201, 0x10, R40 ;  /* 0x00000010c9287825 */ /* 0x000fe200078e0028 */
[----:B------:R0:W4:Y:S01]  /*1600*/  @!P0 LDG.E.EL.128 R152, [R96.64] ;  /* 0x0000003c60988981 */ /* 0x000122000c2e1d00 */
[----:B------:R-:W-:-:S02]  /*1610*/  CS2R R38, SRZ ;  /* 0x0000000000267805 */ /* 0x000fc4000001ff00 */
[C---:B------:R-:W-:Y:S01]  /*1620*/  IMAD.WIDE.U32 R42, R201.reuse, 0x10, R42 ;  /* 0x00000010c92a7825 */ /* 0x040fe200078e002a */
[----:B------:R-:W-:Y:S01]  /*1630*/  MOV R98, R203 ;  /* 0x000000cb00627202 */ /* 0x000fe20000000f00 */
[----:B------:R-:W-:Y:S01]  /*1640*/  CS2R R64, SRZ ;  /* 0x0000000000407805 */ /* 0x000fe2000001ff00 */
[----:B------:R-:W-:Y:S01]  /*1650*/  MOV R99, R202 ;  /* 0x000000ca00637202 */ /* 0x000fe20000000f00 */
[C---:B------:R-:W-:Y:S01]  /*1660*/  IMAD.WIDE.U32 R100, R201.reuse, 0x10, R100 ;  /* 0x00000010c9647825 */ /* 0x040fe200078e0064 */
[----:B------:R-:W-:Y:S01]  /*1670*/  CS2R R66, SRZ ;  /* 0x0000000000427805 */ /* 0x000fe2000001ff00 */
[----:B------:R1:W4:Y:S02]  /*1680*/  @!P0 LDG.E.EL.128 R76, [R40.64] ;  /* 0x0000003c284c8981 */ /* 0x000324000c2e1d00 */
[C---:B------:R-:W-:Y:S01]  /*1690*/  IMAD.WIDE.U32 R102, R201.reuse, 0x10, R102 ;  /* 0x00000010c9667825 */ /* 0x040fe200078e0066 */
[----:B0-----:R-:W-:Y:S01]  /*16a0*/  MOV R96, UR12 ;  /* 0x0000000c00607c02 */ /* 0x001fe20008000f00 */
[----:B------:R0:W4:Y:S01]  /*16b0*/  @!P0 LDG.E.EL.128 R56, [R42.64] ;  /* 0x0000003c2a388981 */ /* 0x000122000c2e1d00 */
[----:B------:R-:W-:Y:S01]  /*16c0*/  MOV R97, UR13 ;  /* 0x0000000d00617c02 */ /* 0x000fe20008000f00 */
[----:B------:R-:W-:Y:S01]  /*16d0*/  IMAD.WIDE.U32 R44, R201, 0x10, R44 ;  /* 0x00000010c92c7825 */ /* 0x000fe200078e002c */
[----:B------:R-:W-:Y:S01]  /*16e0*/  MOV R104, R207 ;  /* 0x000000cf00687202 */ /* 0x000fe20000000f00 */
[----:B------:R0:W4:Y:S01]  /*16f0*/  @!P0 LDG.E.EL.128 R36, [R100.64] ;  /* 0x0000003c64248981 */ /* 0x000122000c2e1d00 */
[----:B------:R-:W-:Y:S01]  /*1700*/  MOV R105, R206 ;  /* 0x000000ce00697202 */ /* 0x000fe20000000f00 */
[----:B-1----:R-:W-:-:S02]  /*1710*/  CS2R R40, SRZ ;  /* 0x0000000000287805 */ /* 0x002fc4000001ff00 */
[----:B------:R1:W4:Y:S01]  /*1720*/  @!P0 LDG.E.EL.128 R92, [R102.64] ;  /* 0x0000003c665c8981 */ /* 0x000322000c2e1d00 */
[C---:B------:R-:W-:Y:S01]  /*1730*/  IMAD.WIDE.U32 R98, R201.reuse, 0x10, R98 ;  /* 0x00000010c9627825 */ /* 0x040fe200078e0062 */
[----:B0-----:R-:W-:Y:S01]  /*1740*/  CS2R R42, SRZ ;  /* 0x00000000002a7805 */ /* 0x001fe2000001ff00 */
[----:B------:R-:W-:Y:S01]  /*1750*/  MOV R252, UR4 ;  /* 0x0000000400fc7c02 */ /* 0x000fe20008000f00 */
[----:B------:R0:W4:Y:S01]  /*1760*/  @!P0 LDG.E.EL.128 R64, [R44.64] ;  /* 0x0000003c2c408981 */ /* 0x000122000c2e1d00 */
[C---:B------:R-:W-:Y:S01]  /*1770*/  IMAD.WIDE.U32 R96, R201.reuse, 0x10, R96 ;  /* 0x00000010c9607825 */ /* 0x040fe200078e0060 */
[----:B------:R-:W-:Y:S01]  /*1780*/  CS2R R100, SRZ ;  /* 0x0000000000647805 */ /* 0x000fe2000001ff00 */
[----:B------:R0:W2:Y:S01]  /*1790*/  R2UR UR4, R46 ;  /* 0x000000002e0473c2 */ /* 0x0000a200000e0000 */
[----:B------:R0:W4:Y:S01]  /*17a0*/  @!P0 LDG.E.EL.128 R40, [R98.64] ;  /* 0x0000003c62288981 */ /* 0x000122000c2e1d00 */
[----:B-1----:R-:W-:Y:S01]  /*17b0*/  CS2R R102, SRZ ;  /* 0x0000000000667805 */ /* 0x002fe2000001ff00 */
[----:B------:R-:W-:Y:S01]  /*17c0*/  IMAD.WIDE.U32 R104, R201, 0x10, R104 ;  /* 0x00000010c9687825 */ /* 0x000fe200078e0068 */
[----:B0-----:R-:W-:Y:S01]  /*17d0*/  CS2R R44, SRZ ;  /* 0x00000000002c7805 */ /* 0x001fe2000001ff00 */
[----:B------:R-:W-:-:S03]  /*17e0*/  CS2R R46, SRZ ;  /* 0x00000000002e7805 */ /* 0x000fc6000001ff00 */
[----:B------:R0:W4:Y:S01]  /*17f0*/  @!P0 LDG.E.EL.128 R100, [R96.64] ;  /* 0x0000003c60648981 */ /* 0x000122000c2e1d00 */
[----:B------:R-:W-:Y:S02]  /*1800*/  MOV R98, UR6 ;  /* 0x0000000600627c02 */ /* 0x000fe40008000f00 */
[----:B------:R-:W-:Y:S01]  /*1810*/  MOV R99, UR7 ;  /* 0x0000000700637c02 */ /* 0x000fe20008000f00 */
[----:B------:R1:W4:Y:S01]  /*1820*/  @!P0 LDG.E.EL.128 R44, [R104.64] ;  /* 0x0000003c682c8981 */ /* 0x000322000c2e1d00 */
[----:B------:R-:W-:Y:S01]  /*1830*/  CS2R R156, SRZ ;  /* 0x00000000009c7805 */ /* 0x000fe2000001ff00 */
[----:B0-----:R-:W-:Y:S02]  /*1840*/  MOV R96, UR10 ;  /* 0x0000000a00607c02 */ /* 0x001fe40008000f00 */
[----:B------:R-:W-:Y:S01]  /*1850*/  MOV R97, UR11 ;  /* 0x0000000b00617c02 */ /* 0x000fe20008000f00 */
[----:B------:R-:W-:Y:S01]  /*1860*/  CS2R R158, SRZ ;  /* 0x00000000009e7805 */ /* 0x000fe2000001ff00 */
[----:B------:R-:W-:Y:S01]  /*1870*/  CS2R R106, SRZ ;  /* 0x00000000006a7805 */ /* 0x000fe2000001ff00 */
[----:B-1----:R-:W-:Y:S01]  /*1880*/  CS2R R104, SRZ ;  /* 0x0000000000687805 */ /* 0x002fe2000001ff00 */
[----:B------:R-:W-:Y:S01]  /*1890*/  IMAD.WIDE.U32 R98, R201, 0x10, R98 ;  /* 0x00000010c9627825 */ /* 0x000fe200078e0062 */
[----:B------:R-:W-:-:S03]  /*18a0*/  MOV R160, UR16 ;  /* 0x0000001000a07c02 */ /* 0x000fc60008000f00 */
[C---:B------:R-:W-:Y:S01]  /*18b0*/  IMAD.WIDE.U32 R96, R201.reuse, 0x10, R96 ;  /* 0x00000010c9607825 */ /* 0x040fe200078e0060 */
[----:B------:R-:W-:Y:S01]  /*18c0*/  MOV R161, UR17 ;  /* 0x0000001100a17c02 */ /* 0x000fe20008000f00 */
[----:B------:R0:W4:Y:S04]  /*18d0*/  @!P0 LDG.E.EL.128 R156, [R98.64] ;  /* 0x0000003c629c8981 */ /* 0x000128000c2e1d00 */
[----:B------:R1:W4:Y:S01]  /*18e0*/  @!P0 LDG.E.EL.128 R104, [R96.64] ;  /* 0x0000003c60688981 */ /* 0x000322000c2e1d00 */
[----:B------:R-:W-:Y:S01]  /*18f0*/  IMAD.WIDE.U32 R160, R201, 0x10, R160 ;  /* 0x00000010c9a07825 */ /* 0x000fe200078e00a0 */
[----:B0-----:R-:W-:Y:S01]  /*1900*/  CS2R R98, SRZ ;  /* 0x0000000000627805 */ /* 0x001fe2000001ff00 */
[----:B-1----:R-:W-:Y:S01]  /*1910*/  CS2R R96, SRZ ;  /* 0x0000000000607805 */ /* 0x002fe2000001ff00 */
[----:B------:R-:W-:-:S05]  /*1920*/  CS2R R164, SRZ ;  /* 0x0000000000a47805 */ /* 0x000fca000001ff00 */
[----:B------:R0:W4:Y:S01]  /*1930*/  @!P0 LDG.E.EL.128 R96, [R160.64] ;  /* 0x0000003ca0608981 */ /* 0x000122000c2e1d00 */
[----:B------:R-:W-:Y:S01]  /*1940*/  CS2R R166, SRZ ;  /* 0x0000000000a67805 */ /* 0x000fe2000001ff00 */
[----:B0-----:R-:W-:-:S05]  /*1950*/  IMAD.WIDE R160, R31, R162, c[0x0][0x210] ;  /* 0x000084001fa07625 */ /* 0x001fca00078e02a2 */
[----:B------:R0:W4:Y:S02]  /*1960*/  @!P0 LDG.E.EF.64 R164, [R160.64] ;  /* 0x0000003ca0a48981 */ /* 0x000124000c0e1b00 */
[----:B0-----:R-:W-:-:S05]  /*1970*/  IMAD.WIDE R160, R31, R162, c[0x0][0x1f8] ;  /* 0x00007e001fa07625 */ /* 0x001fca00078e02a2 */
[----:B------:R0:W4:Y:S01]  /*1980*/  @!P0 LDG.E.EF.64 R166, [R160.64] ;  /* 0x0000003ca0a68981 */ /* 0x000122000c0e1b00 */
[----:B--2---:R-:W-:Y:S02]  /*1990*/  SEL R184, R148, RZ, !P0 ;  /* 0x000000ff94b87207 */ /* 0x004fe40004000000 */
[----:B---3--:R-:W-:Y:S02]  /*19a0*/  SEL R163, R132, RZ, !P0 ;  /* 0x000000ff84a37207 */ /* 0x008fe40004000000 */
[----:B------:R-:W-:-:S03]  /*19b0*/  SHF.L.U32 R132, R184, 0x10, RZ ;  /* 0x00000010b8847819 */ /* 0x000fc600000006ff */
[----:B------:R-:W-:Y:S02]  /*19c0*/  FADD R163, R163, 1 ;  /* 0x3f800000a3a37421 */ /* 0x000fe40000000000 */
[----:B-----5:R-:W-:Y:S01]  /*19d0*/  FMUL R132, R199, R132 ;  /* 0x00000084c7847220 */ /* 0x020fe20000400000 */
[----:B----4-:R-:W-:-:S03]  /*19e0*/  SEL R175, R136, RZ, !P0 ;  /* 0x000000ff88af7207 */ /* 0x010fc60004000000 */
[----:B------:R-:W-:Y:S01]  /*19f0*/  FMUL R132, R132, R163 ;  /* 0x000000a384847220 */ /* 0x000fe20000400000 */
[----:B------:R-:W-:-:S03]  /*1a00*/  SEL R136, R149, RZ, !P0 ;  /* 0x000000ff95887207 */ /* 0x000fc60004000000 */
[----:B------:R-:W-:Y:S01]  /*1a10*/  FFMA R175, R175, 48, R132 ;  /* 0x42400000afaf7823 */ /* 0x000fe20000000084 */
[----:B------:R-:W-:Y:S02]  /*1a20*/  SEL R132, R150, RZ, !P0 ;  /* 0x000000ff96847207 */ /* 0x000fe40004000000 */
[----:B------:R-:W-:Y:S02]  /*1a30*/  SEL R140, R140, RZ, !P0 ;  /* 0x000000ff8c8c7207 */ /* 0x000fe40004000000 */
[----:B------:R-:W-:Y:S02]  /*1a40*/  SHF.L.U32 R185, R132, 0x10, RZ ;  /* 0x0000001084b97819 */ /* 0x000fe400000006ff */
[----:B------:R-:W-:Y:S02]  /*1a50*/  SEL R149, R134, RZ, !P0 ;  /* 0x000000ff86957207 */ /* 0x000fe40004000000 */
[----:B------:R-:W-:Y:S01]  /*1a60*/  SHF.L.U32 R134, R136, 0x10, RZ ;  /* 0x0000001088867819 */ /* 0x000fe200000006ff */
[----:B------:R-:W-:Y:S01]  /*1a70*/  FADD R163, R140, 1 ;  /* 0x3f8000008ca37421 */ /* 0x000fe20000000000 */
[----:B------:R-:W-:Y:S01]  /*1a80*/  FMUL R148, R200, R185 ;  /* 0x000000b9c8947220 */ /* 0x000fe20000400000 */
[----:B------:R-:W-:Y:S01]  /*1a90*/  SEL R151, R151, RZ, !P0 ;  /* 0x000000ff97977207 */ /* 0x000fe20004000000 */
[----:B------:R-:W-:Y:S01]  /*1aa0*/  FADD R149, R149, 1 ;  /* 0x3f80000095957421 */ /* 0x000fe20000000000 */
[----:B------:R-:W-:Y:S01]  /*1ab0*/  FMUL R134, R199, R134 ;  /* 0x00000086c7867220 */ /* 0x000fe20000400000 */
[----:B------:R-:W-:Y:S01]  /*1ac0*/  FFMA R148, R148, R163, R175 ;  /* 0x000000a394947223 */ /* 0x000fe200000000af */
[----:B0-----:R-:W-:-:S02]  /*1ad0*/  SEL R161, R138, RZ, !P0 ;  /* 0x000000ff8aa17207 */ /* 0x001fc40004000000 */
[----:B------:R-:W-:Y:S01]  /*1ae0*/  SEL R142, R142, RZ, !P0 ;  /* 0x000000ff8e8e7207 */ /* 0x000fe20004000000 */
[----:B------:R-:W-:Y:S01]  /*1af0*/  FMUL R134, R134, R149 ;  /* 0x0000009586867220 */ /* 0x000fe20000400000 */
[----:B------:R-:W-:Y:S02]  /*1b00*/  SHF.L.U32 R163, R151, 0x10, RZ ;  /* 0x0000001097a37819 */ /* 0x000fe400000006ff */
[----:B------:R-:W-:Y:S01]  /*1b10*/  MOV R138, 0x2 ;  /* 0x00000002008a7802 */ /* 0x000fe20000000f00 */
[----:B------:R-:W-:Y:S01]  /*1b20*/  FFMA R161, R161, 48, R134 ;  /* 0x42400000a1a17823 */ /* 0x000fe20000000086 */
[----:B------:R-:W-:Y:S01]  /*1b30*/  FADD R149, R142, 1 ;  /* 0x3f8000008e957421 */ /* 0x000fe20000000000 */
[----:B------:R-:W-:Y:S02]  /*1b40*/  FMUL R150, R200, R163 ;  /* 0x000000a3c8967220 */ /* 0x000fe40000400000 */
[----:B------:R-:W-:Y:S02]  /*1b50*/  IMAD.WIDE R162, R31, R138, c[0x0][0x240] ;  /* 0x000090001fa27625 */ /* 0x000fe400078e028a */
[----:B------:R-:W-:-:S02]  /*1b60*/  FFMA R150, R150, R149, R161 ;  /* 0x0000009596967223 */ /* 0x000fc400000000a1 */
[----:B------:R-:W-:Y:S01]  /*1b70*/  CS2R R160, SRZ ;  /* 0x0000000000a07805 */ /* 0x000fe2000001ff00 */
[----:B------:R-:W-:-:S05]  /*1b80*/  PRMT R184, R184, 0x7632, R184 ;  /* 0x00007632b8b87816 */ /* 0x000fca00000000b8 */
[----:B------:R0:W2:Y:S01]  /*1b90*/  @!P0 LDG.E.EF.64 R160, [R162.64] ;  /* 0x0000003ca2a08981 */ /* 0x0000a2000c0e1b00 */
[----:B------:R-:W-:Y:S01]  /*1ba0*/  IMAD.WIDE R174, R31, R138, c[0x0][0x228] ;  /* 0x00008a001fae7625 */ /* 0x000fe200078e028a */
[----:B------:R-:W-:Y:S02]  /*1bb0*/  SEL R133, R133, RZ, !P0 ;  /* 0x000000ff85857207 */ /* 0x000fe40004000000 */
[----:B------:R-:W-:Y:S01]  /*1bc0*/  SHF.L.U32 R184, R184, 0x10, RZ ;  /* 0x00000010b8b87819 */ /* 0x000fe200000006ff */
[----:B0-----:R-:W-:Y:S02]  /*1bd0*/  CS2R R162, SRZ ;  /* 0x0000000000a27805 */ /* 0x001fe4000001ff00 */
[----:B------:R-:W-:Y:S02]  /*1be0*/  FADD R134, R133, 1 ;  /* 0x3f80000085867421 */ /* 0x000fe40000000000 */
[----:B------:R-:W-:Y:S01]  /*1bf0*/  FMUL R133, R199, R184 ;  /* 0x000000b8c7857220 */ /* 0x000fe20000400000 */
[----:B------:R-:W-:Y:S01]  /*1c00*/  PRMT R132, R132, 0x7632, R132 ;  /* 0x0000763284847816 */ /* 0x000fe20000000084 */
[----:B------:R-:W3:Y:S02]  /*1c10*/  @!P0 LDG.E.EF.64 R162, [R174.64] ;  /* 0x0000003caea28981 */ /* 0x000ee4000c0e1b00 */
[----:B------:R-:W-:Y:S01]  /*1c20*/  FMUL R133, R133, R134 ;  /* 0x0000008685857220 */ /* 0x000fe20000400000 */
[----:B------:R-:W-:-:S02]  /*1c30*/  SEL R134, R137, RZ, !P0 ;  /* 0x000000ff89867207 */ /* 0x000fc40004000000 */
[----:B------:R-:W-:Y:S02]  /*1c40*/  SEL R141, R141, RZ, !P0 ;  /* 0x000000ff8d8d7207 */ /* 0x000fe40004000000 */
[----:B------:R-:W-:Y:S01]  /*1c50*/  SHF.L.U32 R149, R132, 0x10, RZ ;  /* 0x0000001084957819 */ /* 0x000fe200000006ff */
[----:B------:R-:W-:Y:S01]  /*1c60*/  FFMA R134, R134, 48, R133 ;  /* 0x4240000086867823 */ /* 0x000fe20000000085 */
[----:B------:R-:W-:Y:S01]  /*1c70*/  PRMT R136, R136, 0x7632, R136 ;  /* 0x0000763288887816 */ /* 0x000fe20000000088 */
[----:B------:R-:W-:Y:S02]  /*1c80*/  FADD R132, R141, 1 ;  /* 0x3f8000008d847421 */ /* 0x000fe40000000000 */
[----:B------:R-:W-:Y:S01]  /*1c90*/  FMUL R149, R200, R149 ;  /* 0x00000095c8957220 */ /* 0x000fe20000400000 */
[----:B------:R-:W-:-:S03]  /*1ca0*/  SEL R133, R135, RZ, !P0 ;  /* 0x000000ff87857207 */ /* 0x000fc60004000000 */
[----:B------:R-:W-:Y:S01]  /*1cb0*/  FFMA R149, R149, R132, R134 ;  /* 0x0000008495957223 */ /* 0x000fe20000000086 */
[----:B------:R-:W-:Y:S01]  /*1cc0*/  SHF.L.U32 R132, R136, 0x10, RZ ;  /* 0x0000001088847819 */ /* 0x000fe200000006ff */
[----:B------:R-:W-:Y:S01]  /*1cd0*/  FADD R133, R133, 1 ;  /* 0x3f80000085857421 */ /* 0x000fe20000000000 */
[----:B------:R-:W-:-:S03]  /*1ce0*/  PRMT R151, R151, 0x7632, R151 ;  /* 0x0000763297977816 */ /* 0x000fc60000000097 */
[----:B------:R-:W-:Y:S01]  /*1cf0*/  FMUL R132, R199, R132 ;  /* 0x00000084c7847220 */ /* 0x000fe20000400000 */
[----:B------:R-:W-:Y:S02]  /*1d00*/  SEL R139, R139, RZ, !P0 ;  /* 0x000000ff8b8b7207 */ /* 0x000fe40004000000 */
[----:B------:R-:W-:Y:S01]  /*1d10*/  SEL R143, R143, RZ, !P0 ;  /* 0x000000ff8f8f7207 */ /* 0x000fe20004000000 */
[----:B------:R-:W-:Y:S01]  /*1d20*/  FMUL R132, R132, R133 ;  /* 0x0000008584847220 */ /* 0x000fe20000400000 */
[----:B------:R-:W-:-:S03]  /*1d30*/  SHF.L.U32 R151, R151, 0x10, RZ ;  /* 0x0000001097977819 */ /* 0x000fc600000006ff */
[----:B------:R-:W-:Y:S01]  /*1d40*/  FFMA R134, R139, 48, R132 ;  /* 0x424000008b867823 */ /* 0x000fe20000000084 */
[----:B------:R-:W-:Y:S01]  /*1d50*/  FADD R132, R143, 1 ;  /* 0x3f8000008f847421 */ /* 0x000fe20000000000 */
[----:B------:R-:W-:Y:S01]  /*1d60*/  FMUL R151, R200, R151 ;  /* 0x00000097c8977220 */ /* 0x000fe20000400000 */
[----:B------:R-:W-:Y:S02]  /*1d70*/  SEL R168, R168, RZ, !P0 ;  /* 0x000000ffa8a87207 */ /* 0x000fe40004000000 */
[----:B------:R-:W-:Y:S01]  /*1d80*/  SEL R124, R124, RZ, !P0 ;  /* 0x000000ff7c7c7207 */ /* 0x000fe20004000000 */
[----:B------:R-:W-:Y:S01]  /*1d90*/  FFMA R151, R151, R132, R134 ;  /* 0x0000008497977223 */ /* 0x000fe20000000086 */
[----:B------:R-:W-:Y:S02]  /*1da0*/  SHF.L.U32 R132, R168, 0x10, RZ ;  /* 0x00000010a8847819 */ /* 0x000fe400000006ff */
[----:B------:R-:W-:Y:S01]  /*1db0*/  SEL R172, R172, RZ, !P0 ;  /* 0x000000ffacac7207 */ /* 0x000fe20004000000 */
[----:B------:R-:W-:Y:S01]  /*1dc0*/  FADD R124, R124, 1 ;  /* 0x3f8000007c7c7421 */ /* 0x000fe20000000000 */
[----:B------:R-:W-:Y:S01]  /*1dd0*/  SEL R128, R128, RZ, !P0 ;  /* 0x000000ff80807207 */ /* 0x000fe20004000000 */
[----:B------:R-:W-:Y:S01]  /*1de0*/  FMUL R133, R197, R132 ;  /* 0x00000084c5857220 */ /* 0x000fe20000400000 */
[----:B------:R-:W-:-:S02]  /*1df0*/  SHF.L.U32 R137, R172, 0x10, RZ ;  /* 0x00000010ac897819 */ /* 0x000fc400000006ff */
[----:B------:R-:W-:Y:S01]  /*1e00*/  SEL R169, R169, RZ, !P0 ;  /* 0x000000ffa9a97207 */ /* 0x000fe20004000000 */
[----:B------:R-:W-:Y:S01]  /*1e10*/  FFMA R135, R133, R124, R148 ;  /* 0x0000007c85877223 */ /* 0x000fe20000000094 */
[----:B------:R-:W-:Y:S01]  /*1e20*/  SEL R124, R126, RZ, !P0 ;  /* 0x000000ff7e7c7207 */ /* 0x000fe20004000000 */
[----:B------:R-:W-:Y:S01]  /*1e30*/  FADD R133, R128, 1 ;  /* 0x3f80000080857421 */ /* 0x000fe20000000000 */
[----:B------:R-:W-:Y:S01]  /*1e40*/  FMUL R132, R198, R137 ;  /* 0x00000089c6847220 */ /* 0x000fe20000400000 */
[----:B------:R-:W-:Y:S02]  /*1e50*/  SHF.L.U32 R126, R169, 0x10, RZ ;  /* 0x00000010a97e7819 */ /* 0x000fe400000006ff */
[----:B------:R-:W-:Y:S02]  /*1e60*/  SEL R173, R173, RZ, !P0 ;  /* 0x000000ffadad7207 */ /* 0x000fe40004000000 */
[----:B------:R-:W-:Y:S01]  /*1e70*/  PRMT R169, R169, 0x7632, R169 ;  /* 0x00007632a9a97816 */ /* 0x000fe200000000a9 */
[----:B------:R-:W-:Y:S01]  /*1e80*/  FFMA R132, R132, R133, R135 ;  /* 0x0000008584847223 */ /* 0x000fe20000000087 */
[----:B------:R-:W-:Y:S01]  /*1e90*/  FMUL R133, R197, R126 ;  /* 0x0000007ec5857220 */ /* 0x000fe20000400000 */
[----:B------:R-:W-:Y:S01]  /*1ea0*/  FADD R124, R124, 1 ;  /* 0x3f8000007c7c7421 */ /* 0x000fe20000000000 */
[----:B------:R-:W-:-:S02]  /*1eb0*/  SEL R130, R130, RZ, !P0 ;  /* 0x000000ff82827207 */ /* 0x000fc40004000000 */
[----:B------:R-:W-:Y:S02]  /*1ec0*/  SHF.L.U32 R137, R173, 0x10, RZ ;  /* 0x00000010ad897819 */ /* 0x000fe400000006ff */
[----:B------:R-:W-:Y:S02]  /*1ed0*/  SEL R127, R127, RZ, !P0 ;  /* 0x000000ff7f7f7207 */ /* 0x000fe40004000000 */
[----:B------:R-:W-:Y:S02]  /*1ee0*/  SHF.L.U32 R126, R169, 0x10, RZ ;  /* 0x00000010a97e7819 */ /* 0x000fe400000006ff */
[----:B------:R-:W-:Y:S01]  /*1ef0*/  PRMT R168, R168, 0x7632, R168 ;  /* 0x00007632a8a87816 */ /* 0x000fe200000000a8 */
[----:B------:R-:W-:Y:S01]  /*1f00*/  FFMA R135, R133, R124, R150 ;  /* 0x0000007c85877223 */ /* 0x000fe20000000096 */
[----:B------:R-:W-:Y:S01]  /*1f10*/  FADD R133, R130, 1 ;  /* 0x3f80000082857421 */ /* 0x000fe20000000000 */
[----:B------:R-:W-:Y:S01]  /*1f20*/  FMUL R134, R198, R137 ;  /* 0x00000089c6867220 */ /* 0x000fe20000400000 */
[----:B------:R-:W-:Y:S01]  /*1f30*/  FADD R127, R127, 1 ;  /* 0x3f8000007f7f7421 */ /* 0x000fe20000000000 */
[----:B------:R-:W-:Y:S01]  /*1f40*/  FMUL R126, R197, R126 ;  /* 0x0000007ec57e7220 */ /* 0x000fe20000400000 */
[----:B------:R-:W-:-:S02]  /*1f50*/  SEL R125, R125, RZ, !P0 ;  /* 0x000000ff7d7d7207 */ /* 0x000fc40004000000 */
[----:B------:R-:W-:Y:S02]  /*1f60*/  SHF.L.U32 R124, R168, 0x10, RZ ;  /* 0x00000010a87c7819 */ /* 0x000fe400000006ff */
[----:B------:R-:W-:Y:S01]  /*1f70*/  PRMT R172, R172, 0x7632, R172 ;  /* 0x00007632acac7816 */ /* 0x000fe200000000ac */
[----:B------:R-:W-:Y:S01]  /*1f80*/  FFMA R134, R134, R133, R135 ;  /* 0x0000008586867223 */ /* 0x000fe20000000087 */
[----:B------:R-:W-:Y:S01]  /*1f90*/  FFMA R128, R126, R127, R151 ;  /* 0x0000007f7e807223 */ /* 0x000fe20000000097 */
[----:B------:R-:W-:Y:S01]  /*1fa0*/  SEL R126, R129, RZ, !P0 ;  /* 0x000000ff817e7207 */ /* 0x000fe20004000000 */
[----:B------:R-:W-:Y:S01]  /*1fb0*/  FADD R125, R125, 1 ;  /* 0x3f8000007d7d7421 */ /* 0x000fe20000000000 */
[----:B------:R-:W-:Y:S01]  /*1fc0*/  SHF.L.U32 R133, R172, 0x10, RZ ;  /* 0x00000010ac857819 */ /* 0x000fe200000006ff */
[----:B------:R-:W-:Y:S02]  /*1fd0*/  FMUL R124, R197, R124 ;  /* 0x0000007cc57c7220 */ /* 0x000fe40000400000 */
[----:B------:R-:W-:-:S02]  /*1fe0*/  FADD R126, R126, 1 ;  /* 0x3f8000007e7e7421 */ /* 0x000fc40000000000 */
[----:B------:R-:W-:Y:S01]  /*1ff0*/  FFMA R130, R124, R125, R149 ;  /* 0x0000007d7c827223 */ /* 0x000fe20000000095 */
[----:B------:R-:W-:Y:S01]  /*2000*/  FMUL R133, R198, R133 ;  /* 0x00000085c6857220 */ /* 0x000fe20000400000 */
[----:B------:R-:W-:-:S03]  /*2010*/  PRMT R173, R173, 0x7632, R173 ;  /* 0x00007632adad7816 */ /* 0x000fc600000000ad */
[----:B------:R-:W-:Y:S01]  /*2020*/  FFMA R133, R133, R126, R130 ;  /* 0x0000007e85857223 */ /* 0x000fe20000000082 */
[----:B------:R-:W-:Y:S02]  /*2030*/  SEL R126, R144, RZ, !P0 ;  /* 0x000000ff907e7207 */ /* 0x000fe40004000000 */
[----:B------:R-:W-:Y:S02]  /*2040*/  SEL R124, R131, RZ, !P0 ;  /* 0x000000ff837c7207 */ /* 0x000fe40004000000 */
[----:B------:R-:W-:Y:S02]  /*2050*/  SHF.L.U32 R135, R173, 0x10, RZ ;  /* 0x00000010ad877819 */ /* 0x000fe400000006ff */
[----:B------:R-:W-:Y:S02]  /*2060*/  SEL R130, R116, RZ, !P0 ;  /* 0x000000ff74827207 */ /* 0x000fe40004000000 */
[----:B------:R-:W-:Y:S01]  /*2070*/  SHF.L.U32 R116, R126, 0x10, RZ ;  /* 0x000000107e747819 */ /* 0x000fe200000006ff */
[----:B------:R-:W-:Y:S01]  /*2080*/  FADD R124, R124, 1 ;  /* 0x3f8000007c7c7421 */ /* 0x000fe20000000000 */
[----:B------:R-:W-:-:S03]  /*2090*/  FMUL R135, R198, R135 ;  /* 0x00000087c6877220 */ /* 0x000fc60000400000 */
[----:B------:R-:W-:Y:S01]  /*20a0*/  FMUL R127, R195, R116 ;  /* 0x00000074c37f7220 */ /* 0x000fe20000400000 */
[----:B------:R-:W-:Y:S01]  /*20b0*/  SEL R116, R146, RZ, !P0 ;  /* 0x000000ff92747207 */ /* 0x000fe20004000000 */
[----:B------:R-:W-:Y:S01]  /*20c0*/  FFMA R135, R135, R124, R128 ;  /* 0x0000007c87877223 */ /* 0x000fe20000000080 */
[----:B------:R-:W-:Y:S01]  /*20d0*/  IMAD.WIDE R124, R31, R138, c[0x0][0x270] ;  /* 0x00009c001f7c7625 */ /* 0x000fe200078e028a */
[----:B------:R-:W-:Y:S01]  /*20e0*/  CS2R R128, SRZ ;  /* 0x0000000000807805 */ /* 0x000fe2000001ff00 */
[----:B------:R-:W-:Y:S01]  /*20f0*/  SEL R120, R120, RZ, !P0 ;  /* 0x000000ff78787207 */ /* 0x000fe20004000000 */
[----:B------:R-:W-:Y:S01]  /*2100*/  FADD R130, R130, 1 ;  /* 0x3f80000082827421 */ /* 0x000fe20000000000 */
[----:B------:R-:W-:-:S03]  /*2110*/  SHF.L.U32 R137, R116, 0x10, RZ ;  /* 0x0000001074897819 */ /* 0x000fc600000006ff */
[----:B------:R0:W4:Y:S01]  /*2120*/  @!P0 LDG.E.EF.64 R128, [R124.64] ;  /* 0x0000003c7c808981 */ /* 0x000122000c0e1b00 */
[----:B------:R-:W-:Y:S01]  /*2130*/  FFMA R131, R127, R130, R132 ;  /* 0x000000827f837223 */ /* 0x000fe20000000084 */
[----:B------:R-:W-:Y:S01]  /*2140*/  FMUL R144, R196, R137 ;  /* 0x00000089c4907220 */ /* 0x000fe20000400000 */
[----:B0-----:R-:W-:-:S04]  /*2150*/  FADD R125, R120, 1 ;  /* 0x3f800000787d7421 */ /* 0x001fc80000000000 */
[----:B------:R-:W-:Y:S01]  /*2160*/  FFMA R144, R144, R125, R131 ;  /* 0x0000007d90907223 */ /* 0x000fe20000000083 */
[----:B------:R-:W-:Y:S01]  /*2170*/  IMAD.WIDE R124, R31, R138, c[0x0][0x258] ;  /* 0x000096001f7c7625 */ /* 0x000fe200078e028a */
[----:B------:R-:W-:-:S06]  /*2180*/  CS2R R130, SRZ ;  /* 0x0000000000827805 */ /* 0x000fcc000001ff00 */
[----:B------:R0:W4:Y:S01]  /*2190*/  @!P0 LDG.E.EF.64 R130, [R124.64] ;  /* 0x0000003c7c828981 */ /* 0x000122000c0e1b00 */
[----:B------:R-:W-:Y:S01]  /*21a0*/  CS2R R184, SRZ ;  /* 0x0000000000b87805 */ /* 0x000fe2000001ff00 */
[----:B0-----:R-:W-:Y:S01]  /*21b0*/  IMAD.WIDE R124, R31, R138, c[0x0][0x2a0] ;  /* 0x0000a8001f7c7625 */ /* 0x001fe200078e028a */
[----:B------:R-:W-:-:S04]  /*21c0*/  CS2R R186, SRZ ;  /* 0x0000000000ba7805 */ /* 0x000fc8000001ff00 */
[----:B------:R0:W4:Y:S02]  /*21d0*/  @!P0 LDG.E.EF.64 R184, [R124.64] ;  /* 0x0000003c7cb88981 */ /* 0x000124000c0e1b00 */
[----:B0-----:R-:W-:-:S05]  /*21e0*/  IMAD.WIDE R124, R31, R138, c[0x0][0x288] ;  /* 0x0000a2001f7c7625 */ /* 0x001fca00078e028a */
[----:B------:R0:W4:Y:S01]  /*21f0*/  @!P0 LDG.E.EF.64 R186, [R124.64] ;  /* 0x0000003c7cba8981 */ /* 0x000122000c0e1b00 */
[----:B------:R-:W-:Y:S02]  /*2200*/  SEL R145, R145, RZ, !P0 ;  /* 0x000000ff91917207 */ /* 0x000fe40004000000 */
[----:B------:R-:W-:Y:S02]  /*2210*/  SEL R118, R118, RZ, !P0 ;  /* 0x000000ff76767207 */ /* 0x000fe40004000000 */
[----:B------:R-:W-:Y:S02]  /*2220*/  SHF.L.U32 R136, R145, 0x10, RZ ;  /* 0x0000001091887819 */ /* 0x000fe400000006ff */
[----:B------:R-:W-:Y:S01]  /*2230*/  PRMT R126, R126, 0x7632, R126 ;  /* 0x000076327e7e7816 */ /* 0x000fe2000000007e */
[----:B------:R-:W-:Y:S02]  /*2240*/  FADD R118, R118, 1 ;  /* 0x3f80000076767421 */ /* 0x000fe40000000000 */
[----:B------:R-:W-:Y:S01]  /*2250*/  FMUL R127, R195, R136 ;  /* 0x00000088c37f7220 */ /* 0x000fe20000400000 */
[----:B------:R-:W-:-:S03]  /*2260*/  SEL R117, R117, RZ, !P0 ;  /* 0x000000ff75757207 */ /* 0x000fc60004000000 */
[----:B------:R-:W-:Y:S01]  /*2270*/  FFMA R137, R127, R118, R134 ;  /* 0x000000767f897223 */ /* 0x000fe20000000086 */
[----:B------:R-:W-:Y:S02]  /*2280*/  SHF.L.U32 R118, R126, 0x10, RZ ;  /* 0x000000107e767819 */ /* 0x000fe400000006ff */
[----:B------:R-:W-:Y:S01]  /*2290*/  SEL R122, R122, RZ, !P0 ;  /* 0x000000ff7a7a7207 */ /* 0x000fe20004000000 */
[----:B------:R-:W-:Y:S01]  /*22a0*/  FADD R117, R117, 1 ;  /* 0x3f80000075757421 */ /* 0x000fe20000000000 */
[----:B------:R-:W-:Y:S01]  /*22b0*/  SEL R147, R147, RZ, !P0 ;  /* 0x000000ff93937207 */ /* 0x000fe20004000000 */
[----:B------:R-:W-:Y:S01]  /*22c0*/  FMUL R118, R195, R118 ;  /* 0x00000076c3767220 */ /* 0x000fe20000400000 */
[----:B------:R-:W-:Y:S02]  /*22d0*/  PRMT R145, R145, 0x7632, R145 ;  /* 0x0000763291917816 */ /* 0x000fe40000000091 */
[----:B------:R-:W-:Y:S01]  /*22e0*/  PRMT R116, R116, 0x7632, R116 ;  /* 0x0000763274747816 */ /* 0x000fe20000000074 */
[----:B------:R-:W-:Y:S01]  /*22f0*/  FADD R127, R122, 1 ;  /* 0x3f8000007a7f7421 */ /* 0x000fe20000000000 */
[----:B------:R-:W-:Y:S01]  /*2300*/  SHF.L.U32 R139, R147, 0x10, RZ ;  /* 0x00000010938b7819 */ /* 0x000fe200000006ff */
[----:B------:R-:W-:Y:S01]  /*2310*/  FFMA R122, R118, R117, R133 ;  /* 0x00000075767a7223 */ /* 0x000fe20000000085 */
[----:B------:R-:W-:-:S02]  /*2320*/  SEL R119, R119, RZ, !P0 ;  /* 0x000000ff77777207 */ /* 0x000fc40004000000 */
[----:B------:R-:W-:Y:S02]  /*2330*/  SHF.L.U32 R120, R145, 0x10, RZ ;  /* 0x0000001091787819 */ /* 0x000fe400000006ff */
[----:B------:R-:W-:Y:S02]  /*2340*/  PRMT R147, R147, 0x7632, R147 ;  /* 0x0000763293937816 */ /* 0x000fe40000000093 */
[----:B------:R-:W-:Y:S02]  /*2350*/  SEL R118, R121, RZ, !P0 ;  /* 0x000000ff79767207 */ /* 0x000fe40004000000 */
[----:B------:R-:W-:Y:S01]  /*2360*/  SHF.L.U32 R145, R116, 0x10, RZ ;  /* 0x0000001074917819 */ /* 0x000fe200000006ff */
[----:B------:R-:W-:Y:S01]  /*2370*/  FADD R119, R119, 1 ;  /* 0x3f80000077777421 */ /* 0x000fe20000000000 */
[----:B------:R-:W-:Y:S01]  /*2380*/  SEL R123, R123, RZ, !P0 ;  /* 0x000000ff7b7b7207 */ /* 0x000fe20004000000 */
[----:B------:R-:W-:Y:S01]  /*2390*/  FMUL R120, R195, R120 ;  /* 0x00000078c3787220 */ /* 0x000fe20000400000 */
[----:B------:R-:W-:Y:S01]  /*23a0*/  SHF.L.U32 R147, R147, 0x10, RZ ;  /* 0x0000001093937819 */ /* 0x000fe200000006ff */
[----:B------:R-:W-:Y:S01]  /*23b0*/  FADD R118, R118, 1 ;  /* 0x3f80000076767421 */ /* 0x000fe20000000000 */
[----:B------:R-:W-:Y:S01]  /*23c0*/  FMUL R145, R196, R145 ;  /* 0x00000091c4917220 */ /* 0x000fe20000400000 */
[----:B------:R-:W-:Y:S01]  /*23d0*/  FFMA R120, R120, R119, R135 ;  /* 0x0000007778787223 */ /* 0x000fe20000000087 */
[----:B------:R-:W-:Y:S01]  /*23e0*/  FADD R116, R123, 1 ;  /* 0x3f8000007b747421 */ /* 0x000fe20000000000 */
[----:B------:R-:W-:Y:S01]  /*23f0*/  FMUL R147, R196, R147 ;  /* 0x00000093c4937220 */ /* 0x000fe20000400000 */
[----:B------:R-:W-:Y:S01]  /*2400*/  FFMA R145, R145, R118, R122 ;  /* 0x0000007691917223 */ /* 0x000fe2000000007a */
[----:B------:R-:W-:-:S02]  /*2410*/  SEL R164, R164, RZ, !P0 ;  /* 0x000000ffa4a47207 */ /* 0x000fc40004000000 */
[----:B------:R-:W-:Y:S02]  /*2420*/  SEL R108, R108, RZ, !P0 ;  /* 0x000000ff6c6c7207 */ /* 0x000fe40004000000 */
[----:B------:R-:W-:Y:S01]  /*2430*/  SHF.L.U32 R118, R164, 0x10, RZ ;  /* 0x00000010a4767819 */ /* 0x000fe200000006ff */
[----:B------:R-:W-:Y:S01]  /*2440*/  FFMA R147, R147, R116, R120 ;  /* 0x0000007493937223 */ /* 0x000fe20000000078 */
[----:B0-----:R-:W-:Y:S01]  /*2450*/  CS2R R124, SRZ ;  /* 0x00000000007c7805 */ /* 0x001fe2000001ff00 */
[----:B------:R-:W-:Y:S01]  /*2460*/  IMAD.WIDE R116, R31, R138, c[0x0][0x2d0] ;  /* 0x0000b4001f747625 */ /* 0x000fe200078e028a */
[----:B------:R-:W-:Y:S01]  /*2470*/  SEL R112, R112, RZ, !P0 ;  /* 0x000000ff70707207 */ /* 0x000fe20004000000 */
[----:B------:R-:W-:Y:S01]  /*2480*/  FADD R108, R108, 1 ;  /* 0x3f8000006c6c7421 */ /* 0x000fe20000000000 */
[----:B------:R-:W-:Y:S01]  /*2490*/  FMUL R119, R193, R118 ;  /* 0x00000076c1777220 */ /* 0x000fe20000400000 */
[----:B------:R-:W-:Y:S01]  /*24a0*/  SEL R166, R166, RZ, !P0 ;  /* 0x000000ffa6a67207 */ /* 0x000fe20004000000 */
[----:B------:R-:W-:Y:S01]  /*24b0*/  FMUL R146, R196, R139 ;  /* 0x0000008bc4927220 */ /* 0x000fe20000400000 */
[----:B------:R0:W4:Y:S02]  /*24c0*/  @!P0 LDG.E.EF.64 R124, [R116.64] ;  /* 0x0000003c747c8981 */ /* 0x000124000c0e1b00 */
[----:B------:R-:W-:Y:S01]  /*24d0*/  SHF.L.U32 R121, R166, 0x10, RZ ;  /* 0x00000010a6797819 */ /* 0x000fe200000006ff */
[----:B------:R-:W-:Y:S01]  /*24e0*/  FFMA R123, R119, R108, R144 ;  /* 0x0000006c777b7223 */ /* 0x000fe20000000090 */
[----:B------:R-:W-:-:S03]  /*24f0*/  FFMA R146, R146, R127, R137 ;  /* 0x0000007f92927223 */ /* 0x000fc60000000089 */
[----:B------:R-:W-:Y:S01]  /*2500*/  FMUL R140, R194, R121 ;  /* 0x00000079c28c7220 */ /* 0x000fe20000400000 */
[----:B0-----:R-:W-:Y:S01]  /*2510*/  FADD R117, R112, 1 ;  /* 0x3f80000070757421 */ /* 0x001fe20000000000 */
[----:B------:R-:W-:-:S03]  /*2520*/  CS2R R126, SRZ ;  /* 0x00000000007e7805 */ /* 0x000fc6000001ff00 */
[----:B------:R-:W-:Y:S01]  /*2530*/  FFMA R140, R140, R117, R123 ;  /* 0x000000758c8c7223 */ /* 0x000fe2000000007b */
[----:B------:R-:W-:-:S05]  /*2540*/  IMAD.WIDE R116, R31, R138, c[0x0][0x2b8] ;  /* 0x0000ae001f747625 */ /* 0x000fca00078e028a */
[----:B------:R0:W4:Y:S01]  /*2550*/  @!P0 LDG.E.EF.64 R126, [R116.64] ;  /* 0x0000003c747e8981 */ /* 0x000122000c0e1b00 */
[----:B------:R-:W-:Y:S02]  /*2560*/  SEL R165, R165, RZ, !P0 ;  /* 0x000000ffa5a57207 */ /* 0x000fe40004000000 */
[----:B------:R-:W-:Y:S02]  /*2570*/  SEL R118, R110, RZ, !P0 ;  /* 0x000000ff6e767207 */ /* 0x000fe40004000000 */
[C---:B------:R-:W-:Y:S02]  /*2580*/  SHF.L.U32 R110, R165.reuse, 0x10, RZ ;  /* 0x00000010a56e7819 */ /* 0x040fe400000006ff */
[----:B------:R-:W-:Y:S01]  /*2590*/  PRMT R165, R165, 0x7632, R165 ;  /* 0x00007632a5a57816 */ /* 0x000fe200000000a5 */
[----:B------:R-:W-:Y:S01]  /*25a0*/  FADD R108, R118, 1 ;  /* 0x3f800000766c7421 */ /* 0x000fe20000000000 */
[----:B------:R-:W-:Y:S01]  /*25b0*/  SEL R111, R111, RZ, !P0 ;  /* 0x000000ff6f6f7207 */ /* 0x000fe20004000000 */
[----:B------:R-:W-:Y:S01]  /*25c0*/  FMUL R119, R193, R110 ;  /* 0x0000006ec1777220 */ /* 0x000fe20000400000 */
[----:B------:R-:W-:-:S02]  /*25d0*/  SHF.L.U32 R110, R165, 0x10, RZ ;  /* 0x00000010a56e7819 */ /* 0x000fc400000006ff */
[----:B------:R-:W-:Y:S01]  /*25e0*/  PRMT R164, R164, 0x7632, R164 ;  /* 0x00007632a4a47816 */ /* 0x000fe200000000a4 */
[----:B------:R-:W-:Y:S01]  /*25f0*/  FFMA R121, R119, R108, R146 ;  /* 0x0000006c77797223 */ /* 0x000fe20000000092 */
[----:B------:R-:W-:Y:S01]  /*2600*/  FADD R111, R111, 1 ;  /* 0x3f8000006f6f7421 */ /* 0x000fe20000000000 */
[----:B------:R-:W-:Y:S01]  /*2610*/  FMUL R110, R193, R110 ;  /* 0x0000006ec16e7220 */ /* 0x000fe20000400000 */
[----:B------:R-:W-:Y:S02]  /*2620*/  SEL R109, R109, RZ, !P0 ;  /* 0x000000ff6d6d7207 */ /* 0x000fe40004000000 */
[----:B------:R-:W-:Y:S02]  /*2630*/  SHF.L.U32 R108, R164, 0x10, RZ ;  /* 0x00000010a46c7819 */ /* 0x000fe400000006ff */
[----:B------:R-:W-:Y:S01]  /*2640*/  PRMT R166, R166, 0x7632, R166 ;  /* 0x00007632a6a67816 */ /* 0x000fe200000000a6 */
[----:B------:R-:W-:Y:S01]  /*2650*/  FFMA R112, R110, R111, R147 ;  /* 0x0000006f6e707223 */ /* 0x000fe20000000093 */
[----:B------:R-:W-:Y:S01]  /*2660*/  SEL R114, R114, RZ, !P0 ;  /* 0x000000ff72727207 */ /* 0x000fe20004000000 */
[----:B------:R-:W-:Y:S01]  /*2670*/  FADD R109, R109, 1 ;  /* 0x3f8000006d6d7421 */ /* 0x000fe20000000000 */
[----:B------:R-:W-:Y:S01]  /*2680*/  SEL R110, R113, RZ, !P0 ;  /* 0x000000ff716e7207 */ /* 0x000fe20004000000 */
[----:B------:R-:W-:Y:S01]  /*2690*/  FMUL R108, R193, R108 ;  /* 0x0000006cc16c7220 */ /* 0x000fe20000400000 */
[----:B------:R-:W-:Y:S01]  /*26a0*/  SHF.L.U32 R141, R166, 0x10, RZ ;  /* 0x00000010a68d7819 */ /* 0x000fe200000006ff */
[----:B------:R-:W-:-:S02]  /*26b0*/  FADD R119, R114, 1 ;  /* 0x3f80000072777421 */ /* 0x000fc40000000000 */
[----:B------:R-:W-:Y:S01]  /*26c0*/  FFMA R114, R108, R109, R145 ;  /* 0x0000006d6c727223 */ /* 0x000fe20000000091 */
[----:B------:R-:W-:Y:S01]  /*26d0*/  FADD R110, R110, 1 ;  /* 0x3f8000006e6e7421 */ /* 0x000fe20000000000 */
[----:B------:R-:W-:Y:S01]  /*26e0*/  FMUL R141, R194, R141 ;  /* 0x0000008dc28d7220 */ /* 0x000fe20000400000 */
[----:B--2---:R-:W-:Y:S02]  /*26f0*/  SEL R160, R160, RZ, !P0 ;  /* 0x000000ffa0a07207 */ /* 0x004fe40004000000 */
[----:B------:R-:W-:Y:S01]  /*2700*/  SEL R167, R167, RZ, !P0 ;  /* 0x000000ffa7a77207 */ /* 0x000fe20004000000 */
[----:B------:R-:W-:Y:S01]  /*2710*/  FFMA R141, R141, R110, R114 ;  /* 0x0000006e8d8d7223 */ /* 0x000fe20000000072 */
[----:B------:R-:W-:Y:S02]  /*2720*/  SHF.L.U32 R110, R160, 0x10, RZ ;  /* 0x00000010a06e7819 */ /* 0x000fe400000006ff */
[----:B------:R-:W-:Y:S02]  /*2730*/  SEL R32, R32, RZ, !P0 ;  /* 0x000000ff20207207 */ /* 0x000fe40004000000 */
[----:B------:R-:W-:-:S02]  /*2740*/  SHF.L.U32 R137, R167, 0x10, RZ ;  /* 0x00000010a7897819 */ /* 0x000fc400000006ff */
[----:B------:R-:W-:Y:S01]  /*2750*/  SEL R161, R161, RZ, !P0 ;  /* 0x000000ffa1a17207 */ /* 0x000fe20004000000 */
[----:B------:R-:W-:Y:S01]  /*2760*/  FMUL R111, R191, R110 ;  /* 0x0000006ebf6f7220 */ /* 0x000fe20000400000 */
[----:B------:R-:W-:Y:S01]  /*2770*/  SEL R110, R34, RZ, !P0 ;  /* 0x000000ff226e7207 */ /* 0x000fe20004000000 */
[----:B------:R-:W-:Y:S01]  /*2780*/  FADD R32, R32, 1 ;  /* 0x3f80000020207421 */ /* 0x000fe20000000000 */
[----:B------:R-:W-:Y:S02]  /*2790*/  SHF.L.U32 R34, R161, 0x10, RZ ;  /* 0x00000010a1227819 */ /* 0x000fe400000006ff */
[----:B---3--:R-:W-:Y:S01]  /*27a0*/  SEL R162, R162, RZ, !P0 ;  /* 0x000000ffa2a27207 */ /* 0x008fe20004000000 */
[----:B------:R-:W-:Y:S01]  /*27b0*/  FMUL R142, R194, R137 ;  /* 0x00000089c28e7220 */ /* 0x000fe20000400000 */
[----:B------:R-:W-:Y:S01]  /*27c0*/  SEL R108, R115, RZ, !P0 ;  /* 0x000000ff736c7207 */ /* 0x000fe20004000000 */
[----:B------:R-:W-:Y:S01]  /*27d0*/  FFMA R115, R111, R32, R140 ;  /* 0x000000206f737223 */ /* 0x000fe2000000008c */
[----:B------:R-:W-:Y:S01]  /*27e0*/  SHF.L.U32 R113, R162, 0x10, RZ ;  /* 0x00000010a2717819 */ /* 0x000fe200000006ff */
[----:B------:R-:W-:Y:S01]  /*27f0*/  FFMA R142, R142, R119, R121 ;  /* 0x000000778e8e7223 */ /* 0x000fe20000000079 */
[----:B------:R-:W-:Y:S01]  /*2800*/  FADD R32, R110, 1 ;  /* 0x3f8000006e207421 */ /* 0x000fe20000000000 */
[----:B------:R-:W-:Y:S01]  /*2810*/  FMUL R111, R191, R34 ;  /* 0x00000022bf6f7220 */ /* 0x000fe20000400000 */
[----:B------:R-:W-:Y:S01]  /*2820*/  PRMT R160, R160, 0x7632, R160 ;  /* 0x00007632a0a07816 */ /* 0x000fe200000000a0 */
[----:B------:R-:W-:Y:S01]  /*2830*/  CS2R R120, SRZ ;  /* 0x0000000000787805 */ /* 0x000fe2000001ff00 */
[----:B------:R-:W-:Y:S01]  /*2840*/  PRMT R167, R167, 0x7632, R167 ;  /* 0x00007632a7a77816 */ /* 0x000fe200000000a7 */
[----:B------:R-:W-:Y:S01]  /*2850*/  FMUL R136, R192, R113 ;  /* 0x00000071c0887220 */ /* 0x000fe20000400000 */
[----:B0-----:R-:W-:Y:S01]  /*2860*/  IMAD.WIDE R116, R31, R138, c[0x0][0x300] ;  /* 0x0000c0001f747625 */ /* 0x001fe200078e028a */
[----:B------:R-:W-:Y:S01]  /*2870*/  FFMA R113, R111, R32, R142 ;  /* 0x000000206f717223 */ /* 0x000fe2000000008e */
[----:B------:R-:W-:-:S02]  /*2880*/  SEL R33, R33, RZ, !P0 ;  /* 0x000000ff21217207 */ /* 0x000fc40004000000 */
[----:B------:R-:W-:Y:S01]  /*2890*/  SHF.L.U32 R32, R160, 0x10, RZ ;  /* 0x00000010a0207819 */ /* 0x000fe200000006ff */
[----:B------:R0:W2:Y:S01]  /*28a0*/  @!P0 LDG.E.EF.64 R120, [R116.64] ;  /* 0x0000003c74788981 */ /* 0x0000a2000c0e1b00 */
[----:B------:R-:W-:Y:S01]  /*28b0*/  SHF.L.U32 R143, R167, 0x10, RZ ;  /* 0x00000010a78f7819 */ /* 0x000fe200000006ff */
[----:B------:R-:W-:Y:S01]  /*28c0*/  CS2R R122, SRZ ;  /* 0x00000000007a7805 */ /* 0x000fe2000001ff00 */
[----:B------:R-:W-:Y:S01]  /*28d0*/  SEL R163, R163, RZ, !P0 ;  /* 0x000000ffa3a37207 */ /* 0x000fe20004000000 */
[----:B------:R-:W-:Y:S01]  /*28e0*/  FADD R33, R33, 1 ;  /* 0x3f80000021217421 */ /* 0x000fe20000000000 */
[----:B------:R-:W-:Y:S01]  /*28f0*/  FMUL R32, R191, R32 ;  /* 0x00000020bf207220 */ /* 0x000fe20000400000 */
[----:B------:R-:W-:Y:S01]  /*2900*/  PRMT R161, R161, 0x7632, R161 ;  /* 0x00007632a1a17816 */ /* 0x000fe200000000a1 */
[----:B------:R-:W-:Y:S01]  /*2910*/  FADD R108, R108, 1 ;  /* 0x3f8000006c6c7421 */ /* 0x000fe20000000000 */
[----:B------:R-:W-:Y:S01]  /*2920*/  FMUL R143, R194, R143 ;  /* 0x0000008fc28f7220 */ /* 0x000fe20000400000 */
[----:B0-----:R-:W-:Y:S01]  /*2930*/  IMAD.WIDE R116, R31, R138, c[0x0][0x2e8] ;  /* 0x0000ba001f747625 */ /* 0x001fe200078e028a */
[----:B------:R-:W-:Y:S01]  /*2940*/  MOV R114, 0x2 ;  /* 0x0000000200727802 */ /* 0x000fe20000000f00 */
[----:B------:R-:W-:Y:S01]  /*2950*/  FFMA R34, R32, R33, R141 ;  /* 0x0000002120227223 */ /* 0x000fe2000000008d */
[----:B------:R-:W-:Y:S01]  /*2960*/  SHF.L.U32 R137, R163, 0x10, RZ ;  /* 0x00000010a3897819 */ /* 0x000fe200000006ff */
[----:B------:R-:W-:Y:S01]  /*2970*/  FFMA R143, R143, R108, R112 ;  /* 0x0000006c8f8f7223 */ /* 0x000fe20000000070 */
[----:B------:R0:W3:Y:S01]  /*2980*/  @!P0 LDG.E.EF.64 R122, [R116.64] ;  /* 0x0000003c747a8981 */ /* 0x0000e2000c0e1b00 */
[----:B------:R-:W-:-:S02]  /*2990*/  SEL R33, R35, RZ, !P0 ;  /* 0x000000ff23217207 */ /* 0x000fc40004000000 */
[----:B------:R-:W-:Y:S01]  /*29a0*/  SHF.L.U32 R32, R161, 0x10, RZ ;  /* 0x00000010a1207819 */ /* 0x000fe200000006ff */
[----:B------:R-:W-:Y:S01]  /*29b0*/  IMAD.WIDE R108, R31, R114, c[0x0][0x330] ;  /* 0x0000cc001f6c7625 */ /* 0x000fe200078e0272 */
[----:B------:R-:W-:Y:S01]  /*29c0*/  PRMT R162, R162, 0x7632, R162 ;  /* 0x00007632a2a27816 */ /* 0x000fe200000000a2 */
[----:B------:R-:W-:Y:S01]  /*29d0*/  FMUL R138, R192, R137 ;  /* 0x00000089c08a7220 */ /* 0x000fe20000400000 */
[----:B------:R-:W-:Y:S01]  /*29e0*/  SEL R88, R88, RZ, !P0 ;  /* 0x000000ff58587207 */ /* 0x000fe20004000000 */
[----:B0-----:R-:W-:Y:S01]  /*29f0*/  CS2R R116, SRZ ;  /* 0x0000000000747805 */ /* 0x001fe2000001ff00 */
[----:B------:R-:W-:Y:S01]  /*2a00*/  SEL R89, R89, RZ, !P0 ;  /* 0x000000ff59597207 */ /* 0x000fe20004000000 */
[----:B------:R-:W-:Y:S01]  /*2a10*/  FADD R33, R33, 1 ;  /* 0x3f80000021217421 */ /* 0x000fe20000000000 */
[----:B------:R-:W-:Y:S01]  /*2a20*/  FMUL R32, R191, R32 ;  /* 0x00000020bf207220 */ /* 0x000fe20000400000 */
[----:B------:R-:W-:Y:S02]  /*2a30*/  SHF.L.U32 R137, R162, 0x10, RZ ;  /* 0x00000010a2897819 */ /* 0x000fe400000006ff */
[----:B------:R0:W2:Y:S03]  /*2a40*/  @!P0 LDG.E.EF.64 R116, [R108.64] ;  /* 0x0000003c6c748981 */ /* 0x0000a6000c0e1b00 */
[----:B------:R-:W-:Y:S01]  /*2a50*/  FMUL R137, R192, R137 ;  /* 0x00000089c0897220 */ /* 0x000fe20000400000 */
[----:B------:R-:W-:Y:S01]  /*2a60*/  CS2R R172, SRZ ;  /* 0x0000000000ac7805 */ /* 0x000fe2000001ff00 */
[----:B0-----:R-:W-:Y:S01]  /*2a70*/  FADD R109, R88, 1 ;  /* 0x3f800000586d7421 */ /* 0x001fe20000000000 */
[----:B------:R-:W-:Y:S01]  /*2a80*/  FFMA R88, R32, R33, R143 ;  /* 0x0000002120587223 */ /* 0x000fe2000000008f */
[----:B------:R-:W-:-:S04]  /*2a90*/  FADD R32, R89, 1 ;  /* 0x3f80000059207421 */ /* 0x000fc80000000000 */
[----:B------:R-:W-:Y:S01]  /*2aa0*/  FFMA R137, R137, R32, R34 ;  /* 0x0000002089897223 */ /* 0x000fe20000000022 */
[----:B------:R-:W-:Y:S01]  /*2ab0*/  IMAD.WIDE R32, R31, R114, c[0x0][0x390] ;  /* 0x0000e4001f207625 */ /* 0x000fe200078e0272 */
[----:B------:R-:W-:-:S04]  /*2ac0*/  CS2R R174, SRZ ;  /* 0x0000000000ae7805 */ /* 0x000fc8000001ff00 */
[----:B------:R0:W2:Y:S01]  /*2ad0*/  @!P0 LDG.E.EF.64 R172, [R32.64] ;  /* 0x0000003c20ac8981 */ /* 0x0000a2000c0e1b00 */
[----:B------:R-:W-:Y:S01]  /*2ae0*/  CS2R R166, SRZ ;  /* 0x0000000000a67805 */ /* 0x000fe2000001ff00 */
[----:B0-----:R-:W-:-:S05]  /*2af0*/  IMAD.WIDE R32, R31, R114, c[0x0][0x378] ;  /* 0x0000de001f207625 */ /* 0x001fca00078e0272 */
[----:B------:R0:W2:Y:S01]  /*2b00*/  @!P0 LDG.E.EF.64 R174, [R32.64] ;  /* 0x0000003c20ae8981 */ /* 0x0000a2000c0e1b00 */
[----:B------:R-:W-:Y:S01]  /*2b10*/  CS2R R168, SRZ ;  /* 0x0000000000a87805 */ /* 0x000fe2000001ff00 */
[----:B------:R-:W-:Y:S01]  /*2b20*/  PRMT R163, R163, 0x7632, R163 ;  /* 0x00007632a3a37816 */ /* 0x000fe200000000a3 */
[----:B0-----:R-:W-:-:S05]  /*2b30*/  IMAD.WIDE R32, R31, R114, c[0x0][0x3c0] ;  /* 0x0000f0001f207625 */ /* 0x001fca00078e0272 */
[----:B------:R0:W2:Y:S01]  /*2b40*/  @!P0 LDG.E.EF.64 R166, [R32.64] ;  /* 0x0000003c20a68981 */ /* 0x0000a2000c0e1b00 */
[----:B------:R-:W-:Y:S02]  /*2b50*/  SHF.L.U32 R139, R163, 0x10, RZ ;  /* 0x00000010a38b7819 */ /* 0x000fe400000006ff */
[----:B------:R-:W-:Y:S01]  /*2b60*/  CS2R R162, SRZ ;  /* 0x0000000000a27805 */ /* 0x000fe2000001ff00 */
[----:B0-----:R-:W-:Y:S01]  /*2b70*/  IMAD.WIDE R32, R31, R114, c[0x0][0x3a8] ;  /* 0x0000ea001f207625 */ /* 0x001fe200078e0272 */
[----:B------:R-:W-:-:S04]  /*2b80*/  SEL R91, R91, RZ, !P0 ;  /* 0x000000ff5b5b7207 */ /* 0x000fc80004000000 */
[----:B------:R0:W2:Y:S01]  /*2b90*/  @!P0 LDG.E.EF.64 R168, [R32.64] ;  /* 0x0000003c20a88981 */ /* 0x0000a2000c0e1b00 */
[----:B------:R-:W-:Y:S01]  /*2ba0*/  CS2R R164, SRZ ;  /* 0x0000000000a47805 */ /* 0x000fe2000001ff00 */
[----:B------:R-:W-:Y:S01]  /*2bb0*/  FADD R34, R91, 1 ;  /* 0x3f8000005b227421 */ /* 0x000fe20000000000 */
[----:B0-----:R-:W-:Y:S01]  /*2bc0*/  IMAD.WIDE R32, R31, R114, c[0x0][0x3f0] ;  /* 0x0000fc001f207625 */ /* 0x001fe200078e0272 */
[----:B------:R-:W-:-:S04]  /*2bd0*/  FMUL R139, R192, R139 ;  /* 0x0000008bc08b7220 */ /* 0x000fc80000400000 */
[----:B------:R0:W2:Y:S01]  /*2be0*/  @!P0 LDG.E.EF.64 R162, [R32.64] ;  /* 0x0000003c20a28981 */ /* 0x0000a2000c0e1b00 */
[----:B------:R-:W-:Y:S01]  /*2bf0*/  FFMA R139, R139, R34, R88 ;  /* 0x000000228b8b7223 */ /* 0x000fe20000000058 */
[----:B------:R-:W-:-:S04]  /*2c00*/  IMAD.WIDE R34, R31, R114, c[0x0][0x420] ;  /* 0x000108001f227625 */ /* 0x000fc800078e0272 */
[----:B0-----:R-:W-:-:S05]  /*2c10*/  IMAD.WIDE R32, R31, R114, c[0x0][0x3d8] ;  /* 0x0000f6001f207625 */ /* 0x001fca00078e0272 */
[----:B------:R0:W2:Y:S01]  /*2c20*/  @!P0 LDG.E.EF.64 R164, [R32.64] ;  /* 0x0000003c20a48981 */ /* 0x0000a2000c0e1b00 */
[----:B------:R-:W-:Y:S01]  /*2c30*/  SEL R90, R90, RZ, !P0 ;  /* 0x000000ff5a5a7207 */ /* 0x000fe20004000000 */
[----:B------:R-:W-:Y:S01]  /*2c40*/  IMAD.WIDE R88, R31, R114, c[0x0][0x408] ;  /* 0x000102001f587625 */ /* 0x000fe200078e0272 */
[----:B0-----:R-:W-:Y:S01]  /*2c50*/  CS2R R32, SRZ ;  /* 0x0000000000207805 */ /* 0x001fe2000001ff00 */
[----:B------:R-:W-:Y:S01]  /*2c60*/  FFMA R136, R136, R109, R115 ;  /* 0x0000006d88887223 */ /* 0x000fe20000000073 */
[----:B------:R-:W-:-:S04]  /*2c70*/  CS2R R118, SRZ ;  /* 0x0000000000767805 */ /* 0x000fc8000001ff00 */
[----:B------:R0:W2:Y:S01]  /*2c80*/  @!P0 LDG.E.EF.64 R32, [R34.64] ;  /* 0x0000003c22208981 */ /* 0x0000a2000c0e1b00 */
[----:B------:R-:W-:Y:S01]  /*2c90*/  IMAD.WIDE R108, R31, R114, c[0x0][0x318] ;  /* 0x0000c6001f6c7625 */ /* 0x000fe200078e0272 */
[----:B------:R-:W-:Y:S01]  /*2ca0*/  FADD R111, R90, 1 ;  /* 0x3f8000005a6f7421 */ /* 0x000fe20000000000 */
[----:B------:R-:W-:-:S03]  /*2cb0*/  CS2R R160, SRZ ;  /* 0x0000000000a07805 */ /* 0x000fc6000001ff00 */
[----:B------:R1:W2:Y:S01]  /*2cc0*/  @!P0 LDG.E.EF.64 R118, [R108.64] ;  /* 0x0000003c6c768981 */ /* 0x0002a2000c0e1b00 */
[----:B0-----:R-:W-:Y:S01]  /*2cd0*/  CS2R R34, SRZ ;  /* 0x0000000000227805 */ /* 0x001fe2000001ff00 */
[----:B------:R-:W-:Y:S01]  /*2ce0*/  FFMA R138, R138, R111, R113 ;  /* 0x0000006f8a8a7223 */ /* 0x000fe20000000071 */
[----:B------:R-:W-:-:S04]  /*2cf0*/  IMAD.WIDE R110, R31, R114, c[0x0][0x360] ;  /* 0x0000d8001f6e7625 */ /* 0x000fc800078e0272 */
[----:B------:R0:W2:Y:S01]  /*2d00*/  @!P0 LDG.E.EF.64 R34, [R88.64] ;  /* 0x0000003c58228981 */ /* 0x0000a2000c0e1b00 */
[----:B-1----:R-:W-:Y:S01]  /*2d10*/  CS2R R108, SRZ ;  /* 0x00000000006c7805 */ /* 0x002fe2000001ff00 */
[----:B------:R-:W-:-:S05]  /*2d20*/  IMAD.WIDE R112, R31, R114, c[0x0][0x348] ;  /* 0x0000d2001f707625 */ /* 0x000fca00078e0272 */
[----:B------:R1:W2:Y:S01]  /*2d30*/  @!P0 LDG.E.EF.64 R108, [R110.64] ;  /* 0x0000003c6e6c8981 */ /* 0x0002a2000c0e1b00 */
[----:B0-----:R-:W-:-:S05]  /*2d40*/  IMAD.WIDE R88, R31, R114, c[0x0][0x438] ;  /* 0x00010e001f587625 */ /* 0x001fca00078e0272 */
[----:B------:R4:W2:Y:S01]  /*2d50*/  @!P0 LDG.E.EF.64 R160, [R88.64] ;  /* 0x0000003c58a08981 */ /* 0x0008a2000c0e1b00 */
[----:B-1----:R-:W-:-:S06]  /*2d60*/  CS2R R110, SRZ ;  /* 0x00000000006e7805 */ /* 0x002fcc000001ff00 */
[----:B------:R0:W2:Y:S01]  /*2d70*/  @!P0 LDG.E.EF.64 R110, [R112.64] ;  /* 0x0000003c706e8981 */ /* 0x0000a2000c0e1b00 */
[----:B----4-:R-:W-:Y:S02]  /*2d80*/  SEL R88, R128, RZ, !P0 ;  /* 0x000000ff80587207 */ /* 0x010fe40004000000 */
[----:B------:R-:W-:Y:S02]  /*2d90*/  SEL R128, R60, RZ, !P0 ;  /* 0x000000ff3c807207 */ /* 0x000fe40004000000 */
[----:B------:R-:W-:-:S03]  /*2da0*/  SHF.L.U32 R60, R88, 0x10, RZ ;  /* 0x00000010583c7819 */ /* 0x000fc600000006ff */
[----:B------:R-:W-:Y:S01]  /*2db0*/  FADD R128, R128, 1 ;  /* 0x3f80000080807421 */ /* 0x000fe20000000000 */
[----:B0-----:R-:W-:Y:S01]  /*2dc0*/  SEL R112, R130, RZ, !P0 ;  /* 0x000000ff82707207 */ /* 0x001fe20004000000 */
[----:B------:R-:W-:Y:S01]  /*2dd0*/  FMUL R91, R189, R60 ;  /* 0x0000003cbd5b7220 */ /* 0x000fe20000400000 */
[----:B------:R-:W-:-:S03]  /*2de0*/  SEL R60, R84, RZ, !P0 ;  /* 0x000000ff543c7207 */ /* 0x000fc60004000000 */
[----:B------:R-:W-:Y:S01]  /*2df0*/  FFMA R128, R91, R128, R136 ;  /* 0x000000805b807223 */ /* 0x000fe20000000088 */
[----:B------:R-:W-:Y:S01]  /*2e00*/  SHF.L.U32 R91, R112, 0x10, RZ ;  /* 0x00000010705b7819 */ /* 0x000fe200000006ff */
[----:B------:R-:W-:Y:S01]  /*2e10*/  FADD R60, R60, 1 ;  /* 0x3f8000003c3c7421 */ /* 0x000fe20000000000 */
[----:B------:R-:W-:-:S03]  /*2e20*/  SEL R84, R129, RZ, !P0 ;  /* 0x000000ff81547207 */ /* 0x000fc60004000000 */
        /* <DEDUP_REMOVED lines=11> */
[----:B------:R-:W-:-:S03]  /*2ee0*/  PRMT R88, R88, 0x7632, R88 ;  /* 0x0000763258587816 */ /* 0x000fc60000000058 */
[----:B------:R-:W-:Y:S01]  /*2ef0*/  FMUL R89, R190, R89 ;  /* 0x00000059be597220 */ /* 0x000fe20000400000 */
[----:B------:R-:W-:-:S03]  /*2f00*/  SEL R61, R61, RZ, !P0 ;  /* 0x000000ff3d3d7207 */ /* 0x000fc60004000000 */
[----:B------:R-:W-:Y:S01]  /*2f10*/  FFMA R130, R89, R60, R130 ;  /* 0x0000003c59827223 */ /* 0x000fe20000000082 */
[----:B------:R-:W-:Y:S01]  /*2f20*/  SHF.L.U32 R60, R88, 0x10, RZ ;  /* 0x00000010583c7819 */ /* 0x000fe200000006ff */
[----:B------:R-:W-:-:S04]  /*2f30*/  FADD R129, R61, 1 ;  /* 0x3f8000003d817421 */ /* 0x000fc80000000000 */
[----:B------:R-:W-:Y:S01]  /*2f40*/  FMUL R60, R189, R60 ;  /* 0x0000003cbd3c7220 */ /* 0x000fe20000400000 */
[----:B------:R-:W-:-:S03]  /*2f50*/  MOV R61, UR15 ;  /* 0x0000000f003d7c02 */ /* 0x000fc60008000f00 */
[----:B------:R-:W-:Y:S01]  /*2f60*/  FFMA R129, R60, R129, R137 ;  /* 0x000000813c817223 */ /* 0x000fe20000000089 */
[----:B------:R-:W-:Y:S02]  /*2f70*/  MOV R60, UR14 ;  /* 0x0000000e003c7c02 */ /* 0x000fe40008000f00 */
[----:B------:R-:W-:Y:S02]  /*2f80*/  PRMT R112, R112, 0x7632, R112 ;  /* 0x0000763270707816 */ /* 0x000fe40000000070 */
[----:B------:R-:W-:Y:S01]  /*2f90*/  PRMT R84, R84, 0x7632, R84 ;  /* 0x0000763254547816 */ /* 0x000fe20000000054 */
[----:B------:R-:W-:Y:S01]  /*2fa0*/  CS2R R88, SRZ ;  /* 0x0000000000587805 */ /* 0x000fe2000001ff00 */
[----:B------:R-:W-:Y:S01]  /*2fb0*/  CS2R R90, SRZ ;  /* 0x00000000005a7805 */ /* 0x000fe2000001ff00 */
[----:B------:R-:W-:Y:S01]  /*2fc0*/  IMAD.WIDE.U32 R60, R201, 0x10, R60 ;  /* 0x00000010c93c7825 */ /* 0x000fe200078e003c */
[----:B------:R-:W-:Y:S02]  /*2fd0*/  SEL R85, R85, RZ, !P0 ;  /* 0x000000ff55557207 */ /* 0x000fe40004000000 */
[----:B------:R-:W-:-:S02]  /*2fe0*/  SHF.L.U32 R113, R112, 0x10, RZ ;  /* 0x0000001070717819 */ /* 0x000fc400000006ff */
[----:B------:R-:W-:Y:S01]  /*2ff0*/  SEL R63, R63, RZ, !P0 ;  /* 0x000000ff3f3f7207 */ /* 0x000fe20004000000 */
[----:B------:R0:W4:Y:S01]  /*3000*/  @!P0 LDG.E.EL.128 R88, [R60.64] ;  /* 0x0000003c3c588981 */ /* 0x000122000c2e1d00 */
[----:B------:R-:W-:Y:S02]  /*3010*/  SHF.L.U32 R84, R84, 0x10, RZ ;  /* 0x0000001054547819 */ /* 0x000fe400000006ff */
[----:B------:R-:W-:Y:S01]  /*3020*/  PRMT R131, R131, 0x7632, R131 ;  /* 0x0000763283837816 */ /* 0x000fe20000000083 */
[----:B------:R-:W-:Y:S01]  /*3030*/  FADD R85, R85, 1 ;  /* 0x3f80000055557421 */ /* 0x000fe20000000000 */
[----:B------:R-:W-:Y:S01]  /*3040*/  FMUL R62, R190, R113 ;  /* 0x00000071be3e7220 */ /* 0x000fe20000400000 */
[----:B------:R-:W-:Y:S02]  /*3050*/  SEL R87, R87, RZ, !P0 ;  /* 0x000000ff57577207 */ /* 0x000fe40004000000 */
[----:B------:R-:W-:Y:S01]  /*3060*/  SHF.L.U32 R131, R131, 0x10, RZ ;  /* 0x0000001083837819 */ /* 0x000fe200000006ff */
[----:B0-----:R-:W-:Y:S01]  /*3070*/  FADD R61, R63, 1 ;  /* 0x3f8000003f3d7421 */ /* 0x001fe20000000000 */
[----:B------:R-:W-:Y:S01]  /*3080*/  FMUL R60, R189, R84 ;  /* 0x00000054bd3c7220 */ /* 0x000fe20000400000 */
[----:B------:R-:W-:-:S02]  /*3090*/  FFMA R129, R62, R85, R129 ;  /* 0x000000553e817223 */ /* 0x000fc40000000081 */
[----:B------:R-:W-:Y:S01]  /*30a0*/  FMUL R131, R190, R131 ;  /* 0x00000083be837220 */ /* 0x000fe20000400000 */
[----:B------:R-:W-:Y:S01]  /*30b0*/  FFMA R62, R60, R61, R139 ;  /* 0x0000003d3c3e7223 */ /* 0x000fe2000000008b */
[----:B------:R-:W-:Y:S01]  /*30c0*/  FADD R60, R87, 1 ;  /* 0x3f800000573c7421 */ /* 0x000fe20000000000 */
[----:B------:R-:W-:Y:S02]  /*30d0*/  SEL R184, R184, RZ, !P0 ;  /* 0x000000ffb8b87207 */ /* 0x000fe40004000000 */
[----:B------:R-:W-:Y:S01]  /*30e0*/  SEL R80, R80, RZ, !P0 ;  /* 0x000000ff50507207 */ /* 0x000fe20004000000 */
[----:B------:R-:W-:Y:S01]  /*30f0*/  FFMA R131, R131, R60, R62 ;  /* 0x0000003c83837223 */ /* 0x000fe2000000003e */
[----:B------:R-:W-:Y:S02]  /*3100*/  SHF.L.U32 R62, R184, 0x10, RZ ;  /* 0x00000010b83e7819 */ /* 0x000fe400000006ff */
[----:B------:R-:W-:Y:S01]  /*3110*/  MOV R60, UR20 ;  /* 0x00000014003c7c02 */ /* 0x000fe20008000f00 */
[----:B------:R-:W-:Y:S01]  /*3120*/  FADD R112, R80, 1 ;  /* 0x3f80000050707421 */ /* 0x000fe20000000000 */
[----:B------:R-:W-:Y:S01]  /*3130*/  MOV R61, UR21 ;  /* 0x00000015003d7c02 */ /* 0x000fe20008000f00 */
[----:B------:R-:W-:Y:S01]  /*3140*/  FMUL R63, R183, R62 ;  /* 0x0000003eb73f7220 */ /* 0x000fe20000400000 */
[----:B------:R-:W-:Y:S01]  /*3150*/  SEL R186, R186, RZ, !P0 ;  /* 0x000000ffbaba7207 */ /* 0x000fe20004000000 */
[----:B------:R-:W-:Y:S01]  /*3160*/  CS2R R84, SRZ ;  /* 0x0000000000547805 */ /* 0x000fe2000001ff00 */
[----:B------:R-:W-:Y:S01]  /*3170*/  CS2R R86, SRZ ;  /* 0x0000000000567805 */ /* 0x000fe2000001ff00 */
[----:B------:R-:W-:Y:S01]  /*3180*/  IMAD.WIDE.U32 R60, R201, 0x10, R60 ;  /* 0x00000010c93c7825 */ /* 0x000fe200078e003c */
[----:B------:R-:W-:Y:S01]  /*3190*/  FFMA R112, R63, R112, R128 ;  /* 0x000000703f707223 */ /* 0x000fe20000000080 */
[----:B------:R-:W-:-:S02]  /*31a0*/  SEL R62, R72, RZ, !P0 ;  /* 0x000000ff483e7207 */ /* 0x000fc40004000000 */
[----:B------:R-:W-:Y:S01]  /*31b0*/  SHF.L.U32 R63, R186, 0x10, RZ ;  /* 0x00000010ba3f7819 */ /* 0x000fe200000006ff */
[----:B------:R0:W4:Y:S01]  /*31c0*/  @!P0 LDG.E.EL.128 R84, [R60.64] ;  /* 0x0000003c3c548981 */ /* 0x000122000c2e1d00 */
[----:B------:R-:W-:Y:S01]  /*31d0*/  SEL R185, R185, RZ, !P0 ;  /* 0x000000ffb9b97207 */ /* 0x000fe20004000000 */
[----:B------:R-:W-:Y:S01]  /*31e0*/  FADD R62, R62, 1 ;  /* 0x3f8000003e3e7421 */ /* 0x000fe20000000000 */
[----:B------:R-:W-:Y:S01]  /*31f0*/  SEL R82, R82, RZ, !P0 ;  /* 0x000000ff52527207 */ /* 0x000fe20004000000 */
[----:B0-----:R-:W-:Y:S01]  /*3200*/  FMUL R61, R188, R63 ;  /* 0x0000003fbc3d7220 */ /* 0x001fe20000400000 */
[----:B------:R-:W-:-:S03]  /*3210*/  SHF.L.U32 R60, R185, 0x10, RZ ;  /* 0x00000010b93c7819 */ /* 0x000fc600000006ff */
[----:B------:R-:W-:Y:S01]  /*3220*/  FADD R114, R82, 1 ;  /* 0x3f80000052727421 */ /* 0x000fe20000000000 */
[----:B------:R-:W-:Y:S01]  /*3230*/  FFMA R112, R61, R62, R112 ;  /* 0x0000003e3d707223 */ /* 0x000fe20000000070 */
[----:B------:R-:W-:Y:S01]  /*3240*/  SEL R187, R187, RZ, !P0 ;  /* 0x000000ffbbbb7207 */ /* 0x000fe20004000000 */
        /* <DEDUP_REMOVED lines=8> */
[----:B------:R-:W-:Y:S01]  /*32d0*/  PRMT R186, R186, 0x7632, R186 ;  /* 0x00007632baba7816 */ /* 0x000fe200000000ba */
[----:B------:R-:W-:Y:S01]  /*32e0*/  FFMA R114, R61, R60, R114 ;  /* 0x0000003c3d727223 */ /* 0x000fe20000000072 */
[----:B------:R-:W-:Y:S01]  /*32f0*/  SHF.L.U32 R60, R184, 0x10, RZ ;  /* 0x00000010b83c7819 */ /* 0x000fe200000006ff */
[----:B------:R-:W-:Y:S01]  /*3300*/  FADD R113, R81, 1 ;  /* 0x3f80000051717421 */ /* 0x000fe20000000000 */
[----:B------:R-:W-:Y:S02]  /*3310*/  SEL R73, R73, RZ, !P0 ;  /* 0x000000ff49497207 */ /* 0x000fe40004000000 */
[----:B------:R-:W-:Y:S01]  /*3320*/  SHF.L.U32 R115, R186, 0x10, RZ ;  /* 0x00000010ba737819 */ /* 0x000fe200000006ff */
[----:B------:R-:W-:Y:S01]  /*3330*/  FMUL R60, R183, R60 ;  /* 0x0000003cb73c7220 */ /* 0x000fe20000400000 */
[----:B------:R-:W-:Y:S01]  /*3340*/  PRMT R185, R185, 0x7632, R185 ;  /* 0x00007632b9b97816 */ /* 0x000fe200000000b9 */
[----:B------:R-:W-:-:S02]  /*3350*/  FADD R73, R73, 1 ;  /* 0x3f80000049497421 */ /* 0x000fc40000000000 */
[----:B------:R-:W-:Y:S01]  /*3360*/  FFMA R113, R60, R113, R129 ;  /* 0x000000713c717223 */ /* 0x000fe20000000081 */
[----:B------:R-:W-:Y:S01]  /*3370*/  FMUL R72, R188, R115 ;  /* 0x00000073bc487220 */ /* 0x000fe20000400000 */
[----:B------:R-:W-:Y:S02]  /*3380*/  MOV R80, UR18 ;  /* 0x0000001200507c02 */ /* 0x000fe40008000f00 */
[----:B------:R-:W-:Y:S01]  /*3390*/  MOV R81, UR19 ;  /* 0x0000001300517c02 */ /* 0x000fe20008000f00 */
[----:B------:R-:W-:Y:S01]  /*33a0*/  FFMA R113, R72, R73, R113 ;  /* 0x0000004948717223 */ /* 0x000fe20000000071 */
[----:B------:R-:W-:Y:S02]  /*33b0*/  SEL R73, R83, RZ, !P0 ;  /* 0x000000ff53497207 */ /* 0x000fe40004000000 */
[----:B------:R-:W-:Y:S02]  /*33c0*/  SHF.L.U32 R72, R185, 0x10, RZ ;  /* 0x00000010b9487819 */ /* 0x000fe400000006ff */
[----:B------:R-:W-:Y:S01]  /*33d0*/  PRMT R187, R187, 0x7632, R187 ;  /* 0x00007632bbbb7816 */ /* 0x000fe200000000bb */
[----:B------:R-:W-:Y:S01]  /*33e0*/  CS2R R60, SRZ ;  /* 0x00000000003c7805 */ /* 0x000fe2000001ff00 */
[----:B------:R-:W-:Y:S01]  /*33f0*/  CS2R R62, SRZ ;  /* 0x00000000003e7805 */ /* 0x000fe2000001ff00 */
[----:B------:R-:W-:Y:S01]  /*3400*/  IMAD.WIDE.U32 R80, R201, 0x10, R80 ;  /* 0x00000010c9507825 */ /* 0x000fe200078e0050 */
[----:B------:R-:W-:Y:S01]  /*3410*/  SEL R75, R75, RZ, !P0 ;  /* 0x000000ff4b4b7207 */ /* 0x000fe20004000000 */
[----:B------:R-:W-:Y:S01]  /*3420*/  FADD R73, R73, 1 ;  /* 0x3f80000049497421 */ /* 0x000fe20000000000 */
[----:B------:R-:W-:Y:S01]  /*3430*/  FMUL R72, R183, R72 ;  /* 0x00000048b7487220 */ /* 0x000fe20000400000 */
[----:B------:R-:W-:Y:S01]  /*3440*/  SHF.L.U32 R115, R187, 0x10, RZ ;  /* 0x00000010bb737819 */ /* 0x000fe200000006ff */
[----:B------:R0:W4:Y:S02]  /*3450*/  @!P0 LDG.E.EL.128 R60, [R80.64] ;  /* 0x0000003c503c8981 */ /* 0x000124000c2e1d00 */
[----:B------:R-:W-:Y:S01]  /*3460*/  FFMA R74, R72, R73, R131 ;  /* 0x00000049484a7223 */ /* 0x000fe20000000083 */
[----:B------:R-:W-:Y:S01]  /*3470*/  FADD R72, R75, 1 ;  /* 0x3f8000004b487421 */ /* 0x000fe20000000000 */
[----:B------:R-:W-:Y:S01]  /*3480*/  FMUL R115, R188, R115 ;  /* 0x00000073bc737220 */ /* 0x000fe20000400000 */
[----:B0-----:R-:W-:-:S02]  /*3490*/  MOV R80, UR24 ;  /* 0x0000001800507c02 */ /* 0x001fc40008000f00 */
[----:B------:R-:W-:Y:S01]  /*34a0*/  MOV R81, UR25 ;  /* 0x0000001900517c02 */ /* 0x000fe20008000f00 */
[----:B------:R-:W-:Y:S02]  /*34b0*/  FFMA R115, R115, R72, R74 ;  /* 0x0000004873737223 */ /* 0x000fe4000000004a */
[----:B------:R-:W-:Y:S01]  /*34c0*/  CS2R R72, SRZ ;  /* 0x0000000000487805 */ /* 0x000fe2000001ff00 */
[----:B------:R-:W-:Y:S01]  /*34d0*/  CS2R R74, SRZ ;  /* 0x00000000004a7805 */ /* 0x000fe2000001ff00 */
[----:B------:R-:W-:-:S05]  /*34e0*/  IMAD.WIDE.U32 R80, R201, 0x10, R80 ;  /* 0x00000010c9507825 */ /* 0x000fca00078e0050 */
[----:B------:R0:W4:Y:S02]  /*34f0*/  @!P0 LDG.E.EL.128 R72, [R80.64] ;  /* 0x0000003c50488981 */ /* 0x000124000c2e1d00 */
[----:B0-----:R-:W-:Y:S02]  /*3500*/  SEL R80, R124, RZ, !P0 ;  /* 0x000000ff7c507207 */ /* 0x001fe40004000000 */
[----:B------:R-:W-:Y:S02]  /*3510*/  SEL R124, R68, RZ, !P0 ;  /* 0x000000ff447c7207 */ /* 0x000fe40004000000 */
[----:B------:R-:W-:Y:S02]  /*3520*/  SHF.L.U32 R68, R80, 0x10, RZ ;  /* 0x0000001050447819 */ /* 0x000fe400000006ff */
[----:B------:R-:W-:Y:S01]  /*3530*/  SEL R184, R126, RZ, !P0 ;  /* 0x000000ff7eb87207 */ /* 0x000fe20004000000 */
[----:B------:R-:W-:Y:S02]  /*3540*/  FADD R124, R124, 1 ;  /* 0x3f8000007c7c7421 */ /* 0x000fe40000000000 */
        /* <DEDUP_REMOVED lines=48> */
[----:B------:R-:W-:-:S03]  /*3850*/  MOV R69, UR29 ;  /* 0x0000001d00457c02 */ /* 0x000fc60008000f00 */
[----:B------:R-:W-:Y:S01]  /*3860*/  FFMA R127, R127, R68, R70 ;  /* 0x000000447f7f7223 */ /* 0x000fe20000000046 */
[----:B------:R-:W-:Y:S01]  /*3870*/  MOV R68, UR28 ;  /* 0x0000001c00447c02 */ /* 0x000fe20008000f00 */
[----:B------:R-:W-:Y:S01]  /*3880*/  CS2R R76, SRZ ;  /* 0x00000000004c7805 */ /* 0x000fe2000001ff00 */
[----:B------:R-:W-:-:S03]  /*3890*/  CS2R R78, SRZ ;  /* 0x00000000004e7805 */ /* 0x000fc6000001ff00 */
[----:B------:R-:W-:-:S05]  /*38a0*/  IMAD.WIDE.U32 R68, R201, 0x10, R68 ;  /* 0x00000010c9447825 */ /* 0x000fca00078e0044 */
[----:B------:R2:W4:Y:S02]  /*38b0*/  @!P0 LDG.E.EL.128 R76, [R68.64] ;  /* 0x0000003c444c8981 */ /* 0x000524000c2e1d00 */
[----:B--2---:R-:W-:Y:S02]  /*38c0*/  SEL R68, R120, RZ, !P0 ;  /* 0x000000ff78447207 */ /* 0x004fe40004000000 */
[----:B------:R-:W-:Y:S02]  /*38d0*/  SEL R120, R64, RZ, !P0 ;  /* 0x000000ff40787207 */ /* 0x000fe40004000000 */
[----:B------:R-:W-:Y:S02]  /*38e0*/  SHF.L.U32 R64, R68, 0x10, RZ ;  /* 0x0000001044407819 */ /* 0x000fe400000006ff */
[----:B---3--:R-:W-:Y:S01]  /*38f0*/  SEL R184, R122, RZ, !P0 ;  /* 0x000000ff7ab87207 */ /* 0x008fe20004000000 */
[----:B------:R-:W-:Y:S02]  /*3900*/  FADD R120, R120, 1 ;  /* 0x3f80000078787421 */ /* 0x000fe40000000000 */
[----:B------:R-:W-:Y:S01]  /*3910*/  FMUL R71, R179, R64 ;  /* 0x00000040b3477220 */ /* 0x000fe20000400000 */
[----:B------:R-:W-:-:S03]  /*3920*/  SEL R56, R56, RZ, !P0 ;  /* 0x000000ff38387207 */ /* 0x000fc60004000000 */
[----:B------:R-:W-:Y:S01]  /*3930*/  FFMA R120, R71, R120, R124 ;  /* 0x0000007847787223 */ /* 0x000fe2000000007c */
[----:B------:R-:W-:Y:S01]  /*3940*/  SHF.L.U32 R71, R184, 0x10, RZ ;  /* 0x00000010b8477819 */ /* 0x000fe200000006ff */
[----:B------:R-:W-:-:S04]  /*3950*/  FADD R56, R56, 1 ;  /* 0x3f80000038387421 */ /* 0x000fc80000000000 */
[----:B------:R-:W-:-:S04]  /*3960*/  FMUL R69, R180, R71 ;  /* 0x00000047b4457220 */ /* 0x000fc80000400000 */
[----:B------:R-:W-:Y:S01]  /*3970*/  FFMA R120, R69, R56, R120 ;  /* 0x0000003845787223 */ /* 0x000fe20000000078 */
[----:B------:R-:W-:Y:S02]  /*3980*/  SEL R56, R121, RZ, !P0 ;  /* 0x000000ff79387207 */ /* 0x000fe40004000000 */
        /* <DEDUP_REMOVED lines=13> */
[----:B------:R-:W-:Y:S02]  /*3a60*/  SHF.L.U32 R58, R68, 0x10, RZ ;  /* 0x00000010443a7819 */ /* 0x000fe400000006ff */
[----:B------:R-:W-:Y:S01]  /*3a70*/  PRMT R184, R184, 0x7632, R184 ;  /* 0x00007632b8b87816 */ /* 0x000fe200000000b8 */
[----:B------:R-:W-:Y:S01]  /*3a80*/  FADD R121, R65, 1 ;  /* 0x3f80000041797421 */ /* 0x000fe20000000000 */
[----:B------:R-:W-:Y:S01]  /*3a90*/  SEL R57, R57, RZ, !P0 ;  /* 0x000000ff39397207 */ /* 0x000fe20004000000 */
[----:B------:R-:W-:Y:S01]  /*3aa0*/  FMUL R58, R179, R58 ;  /* 0x0000003ab33a7220 */ /* 0x000fe20000400000 */
[----:B------:R-:W-:-:S03]  /*3ab0*/  SHF.L.U32 R185, R184, 0x10, RZ ;  /* 0x00000010b8b97819 */ /* 0x000fc600000006ff */
[----:B------:R-:W-:Y:S01]  /*3ac0*/  FFMA R121, R58, R121, R125 ;  /* 0x000000793a797223 */ /* 0x000fe2000000007d */
[----:B------:R-:W-:Y:S01]  /*3ad0*/  FADD R57, R57, 1 ;  /* 0x3f80000039397421 */ /* 0x000fe20000000000 */
[----:B------:R-:W-:Y:S01]  /*3ae0*/  FMUL R58, R180, R185 ;  /* 0x000000b9b43a7220 */ /* 0x000fe20000400000 */
[----:B------:R-:W-:-:S03]  /*3af0*/  PRMT R56, R56, 0x7632, R56 ;  /* 0x0000763238387816 */ /* 0x000fc60000000038 */
[----:B------:R-:W-:Y:S01]  /*3b00*/  FFMA R121, R58, R57, R121 ;  /* 0x000000393a797223 */ /* 0x000fe20000000079 */
[----:B------:R-:W-:Y:S02]  /*3b10*/  SEL R57, R67, RZ, !P0 ;  /* 0x000000ff43397207 */ /* 0x000fe40004000000 */
[----:B------:R-:W-:Y:S02]  /*3b20*/  SHF.L.U32 R56, R56, 0x10, RZ ;  /* 0x0000001038387819 */ /* 0x000fe400000006ff */
[----:B------:R-:W-:Y:S01]  /*3b30*/  PRMT R123, R123, 0x7632, R123 ;  /* 0x000076327b7b7816 */ /* 0x000fe2000000007b */
[----:B------:R-:W-:Y:S01]  /*3b40*/  FADD R57, R57, 1 ;  /* 0x3f80000039397421 */ /* 0x000fe20000000000 */
[----:B------:R-:W-:Y:S01]  /*3b50*/  SEL R59, R59, RZ, !P0 ;  /* 0x000000ff3b3b7207 */ /* 0x000fe20004000000 */
[----:B------:R-:W-:Y:S01]  /*3b60*/  FMUL R56, R179, R56 ;  /* 0x00000038b3387220 */ /* 0x000fe20000400000 */
[----:B------:R-:W-:Y:S02]  /*3b70*/  SHF.L.U32 R123, R123, 0x10, RZ ;  /* 0x000000107b7b7819 */ /* 0x000fe400000006ff */
[----:B------:R-:W-:Y:S01]  /*3b80*/  MOV R64, UR26 ;  /* 0x0000001a00407c02 */ /* 0x000fe20008000f00 */
[----:B------:R-:W-:Y:S01]  /*3b90*/  FFMA R58, R56, R57, R127 ;  /* 0x00000039383a7223 */ /* 0x000fe2000000007f */
[----:B------:R-:W-:Y:S01]  /*3ba0*/  MOV R65, UR27 ;  /* 0x0000001b00417c02 */ /* 0x000fe20008000f00 */
[----:B------:R-:W-:Y:S01]  /*3bb0*/  FADD R56, R59, 1 ;  /* 0x3f8000003b387421 */ /* 0x000fe20000000000 */
[----:B------:R-:W-:Y:S01]  /*3bc0*/  FMUL R123, R180, R123 ;  /* 0x0000007bb47b7220 */ /* 0x000fe20000400000 */
[----:B------:R-:W-:Y:S01]  /*3bd0*/  CS2R R68, SRZ ;  /* 0x0000000000447805 */ /* 0x000fe2000001ff00 */
[----:B------:R-:W-:Y:S01]  /*3be0*/  CS2R R70, SRZ ;  /* 0x0000000000467805 */ /* 0x000fe2000001ff00 */
[----:B------:R-:W-:Y:S01]  /*3bf0*/  IMAD.WIDE.U32 R64, R201, 0x10, R64 ;  /* 0x00000010c9407825 */ /* 0x000fe200078e0040 */
[----:B------:R-:W-:Y:S01]  /*3c00*/  FFMA R123, R123, R56, R58 ;  /* 0x000000387b7b7223 */ /* 0x000fe2000000003a */
[----:B------:R-:W-:-:S02]  /*3c10*/  MOV R56, UR32 ;  /* 0x0000002000387c02 */ /* 0x000fc40008000f00 */
[----:B------:R-:W-:Y:S01]  /*3c20*/  MOV R57, UR33 ;  /* 0x0000002100397c02 */ /* 0x000fe20008000f00 */
[----:B------:R0:W2:Y:S01]  /*3c30*/  @!P0 LDG.E.EL.128 R68, [R64.64] ;  /* 0x0000003c40448981 */ /* 0x0000a2000c2e1d00 */
[----:B------:R-:W-:-:S03]  /*3c40*/  CS2R R66, SRZ ;  /* 0x0000000000427805 */ /* 0x000fc6000001ff00 */
[----:B------:R-:W-:Y:S01]  /*3c50*/  IMAD.WIDE.U32 R56, R201, 0x10, R56 ;  /* 0x00000010c9387825 */ /* 0x000fe200078e0038 */
[----:B0-----:R-:W-:-:S06]  /*3c60*/  CS2R R64, SRZ ;  /* 0x0000000000407805 */ /* 0x001fcc000001ff00 */
[----:B------:R0:W3:Y:S02]  /*3c70*/  @!P0 LDG.E.EL.128 R64, [R56.64] ;  /* 0x0000003c38408981 */ /* 0x0000e4000c2e1d00 */
        /* <DEDUP_REMOVED lines=40> */
[----:B------:R0:W2:Y:S01]  /*3f00*/  @!P0 LDG.E.EL.128 R56, [R48.64] ;  /* 0x0000003c30388981 */ /* 0x0000a2000c2e1d00 */
        /* <DEDUP_REMOVED lines=18> */
[----:B------:R0:W2:Y:S02]  /*4030*/  @!P0 LDG.E.EL.128 R52, [R48.64] ;  /* 0x0000003c30348981 */ /* 0x0000a4000c2e1d00 */
        /* <DEDUP_REMOVED lines=41> */
[----:B------:R-:W-:Y:S01]  /*42d0*/  SHF.L.U32 R44, R44, 0x10, RZ ;  /* 0x000000102c2c7819 */ /* 0x000fe200000006ff */
[----:B------:R-:W-:Y:S01]  /*42e0*/  FADD R45, R45, 1 ;  /* 0x3f8000002d2d7421 */ /* 0x000fe20000000000 */
[----:B------:R-:W-:Y:S01]  /*42f0*/  FMUL R38, R176, R185 ;  /* 0x000000b9b0267220 */ /* 0x000fe20000400000 */
[----:B------:R-:W-:Y:S02]  /*4300*/  PRMT R111, R111, 0x7632, R111 ;  /* 0x000076326f6f7816 */ /* 0x000fe4000000006f */
[----:B------:R-:W-:Y:S01]  /*4310*/  SEL R47, R47, RZ, !P0 ;  /* 0x000000ff2f2f7207 */ /* 0x000fe20004000000 */
[----:B------:R-:W-:Y:S01]  /*4320*/  FFMA R109, R38, R45, R109 ;  /* 0x0000002d266d7223 */ /* 0x000fe2000000006d */
[----:B------:R-:W-:Y:S01]  /*4330*/  SEL R172, R172, RZ, !P0 ;  /* 0x000000ffacac7207 */ /* 0x000fe20004000000 */
[----:B0-----:R-:W-:Y:S01]  /*4340*/  FADD R37, R39, 1 ;  /* 0x3f80000027257421 */ /* 0x001fe20000000000 */
[----:B------:R-:W-:Y:S01]  /*4350*/  FMUL R36, R171, R44 ;  /* 0x0000002cab247220 */ /* 0x000fe20000400000 */
[----:B------:R-:W-:-:S03]  /*4360*/  SHF.L.U32 R111, R111, 0x10, RZ ;  /* 0x000000106f6f7819 */ /* 0x000fc600000006ff */
[----:B------:R-:W-:Y:S01]  /*4370*/  FFMA R38, R36, R37, R119 ;  /* 0x0000002524267223 */ /* 0x000fe20000000077 */
[----:B------:R-:W-:Y:S01]  /*4380*/  FADD R36, R47, 1 ;  /* 0x3f8000002f247421 */ /* 0x000fe20000000000 */
[----:B------:R-:W-:Y:S02]  /*4390*/  SEL R92, R92, RZ, !P0 ;  /* 0x000000ff5c5c7207 */ /* 0x000fe40004000000 */
[----:B------:R-:W-:Y:S01]  /*43a0*/  SHF.L.U32 R47, R172, 0x10, RZ ;  /* 0x00000010ac2f7819 */ /* 0x000fe200000006ff */
[----:B------:R-:W-:Y:S01]  /*43b0*/  FMUL R111, R176, R111 ;  /* 0x0000006fb06f7220 */ /* 0x000fe20000400000 */
[----:B------:R-:W-:Y:S01]  /*43c0*/  MOV R44, UR40 ;  /* 0x00000028002c7c02 */ /* 0x000fe20008000f00 */
[----:B------:R-:W-:Y:S01]  /*43d0*/  FADD R92, R92, 1 ;  /* 0x3f8000005c5c7421 */ /* 0x000fe20000000000 */
[----:B------:R-:W-:Y:S01]  /*43e0*/  MOV R45, UR41 ;  /* 0x00000029002d7c02 */ /* 0x000fe20008000f00 */
[----:B------:R-:W-:Y:S01]  /*43f0*/  FMUL R47, R0, R47 ;  /* 0x0000002f002f7220 */ /* 0x000fe20000400000 */
[----:B------:R-:W-:Y:S01]  /*4400*/  SEL R174, R174, RZ, !P0 ;  /* 0x000000ffaeae7207 */ /* 0x000fe20004000000 */
[----:B------:R-:W-:-:S02]  /*4410*/  FFMA R111, R111, R36, R38 ;  /* 0x000000246f6f7223 */ /* 0x000fc40000000026 */
[----:B------:R-:W-:Y:S01]  /*4420*/  CS2R R36, SRZ ;  /* 0x0000000000247805 */ /* 0x000fe2000001ff00 */
[----:B------:R-:W-:Y:S01]  /*4430*/  CS2R R38, SRZ ;  /* 0x0000000000267805 */ /* 0x000fe2000001ff00 */
[----:B------:R-:W-:Y:S01]  /*4440*/  IMAD.WIDE.U32 R44, R201, 0x10, R44 ;  /* 0x00000010c92c7825 */ /* 0x000fe200078e002c */
[----:B------:R-:W-:Y:S01]  /*4450*/  FFMA R92, R47, R92, R108 ;  /* 0x0000005c2f5c7223 */ /* 0x000fe2000000006c */
[----:B------:R-:W-:Y:S02]  /*4460*/  SEL R40, R40, RZ, !P0 ;  /* 0x000000ff28287207 */ /* 0x000fe40004000000 */
[----:B------:R-:W-:Y:S01]  /*4470*/  SHF.L.U32 R47, R174, 0x10, RZ ;  /* 0x00000010ae2f7819 */ /* 0x000fe200000006ff */
[----:B------:R0:W2:Y:S02]  /*4480*/  @!P0 LDG.E.EL.128 R36, [R44.64] ;  /* 0x0000003c2c248981 */ /* 0x0000a4000c2e1d00 */
[----:B------:R-:W-:Y:S02]  /*4490*/  FADD R40, R40, 1 ;  /* 0x3f80000028287421 */ /* 0x000fe40000000000 */
[----:B0-----:R-:W-:-:S04]  /*44a0*/  FMUL R45, R170, R47 ;  /* 0x0000002faa2d7220 */ /* 0x001fc80000400000 */
        /* <DEDUP_REMOVED lines=28> */
[----:B------:R-:W-:Y:S02]  /*4670*/  MOV R172, UR38 ;  /* 0x0000002600ac7c02 */ /* 0x000fe40008000f00 */
[----:B------:R-:W-:Y:S02]  /*4680*/  MOV R173, UR39 ;  /* 0x0000002700ad7c02 */ /* 0x000fe40008000f00 */
[----:B------:R-:W-:Y:S01]  /*4690*/  PRMT R175, R175, 0x7632, R175 ;  /* 0x00007632afaf7816 */ /* 0x000fe200000000af */
[----:B------:R-:W-:Y:S01]  /*46a0*/  CS2R R44, SRZ ;  /* 0x00000000002c7805 */ /* 0x000fe2000001ff00 */
[----:B------:R-:W-:Y:S01]  /*46b0*/  CS2R R46, SRZ ;  /* 0x00000000002e7805 */ /* 0x000fe2000001ff00 */
[----:B------:R-:W-:Y:S01]  /*46c0*/  FMUL R40, R0, R95 ;  /* 0x0000005f00287220 */ /* 0x000fe20000400000 */
[----:B------:R-:W-:Y:S01]  /*46d0*/  IMAD.WIDE.U32 R172, R201, 0x10, R172 ;  /* 0x00000010c9ac7825 */ /* 0x000fe200078e00ac */
[----:B------:R-:W-:Y:S01]  /*46e0*/  SEL R43, R43, RZ, !P0 ;  /* 0x000000ff2b2b7207 */ /* 0x000fe20004000000 */
[----:B------:R-:W-:Y:S01]  /*46f0*/  FADD R41, R41, 1 ;  /* 0x3f80000029297421 */ /* 0x000fe20000000000 */
[----:B------:R-:W-:-:S02]  /*4700*/  SHF.L.U32 R95, R175, 0x10, RZ ;  /* 0x00000010af5f7819 */ /* 0x000fc400000006ff */
[----:B------:R-:W-:Y:S01]  /*4710*/  SEL R166, R166, RZ, !P0 ;  /* 0x000000ffa6a67207 */ /* 0x000fe20004000000 */
[----:B------:R-:W-:Y:S01]  /*4720*/  FFMA R42, R40, R41, R111 ;  /* 0x00000029282a7223 */ /* 0x000fe2000000006f */
[----:B------:R0:W2:Y:S01]  /*4730*/  @!P0 LDG.E.EL.128 R44, [R172.64] ;  /* 0x0000003cac2c8981 */ /* 0x0000a2000c2e1d00 */
[----:B------:R-:W-:Y:S01]  /*4740*/  FADD R40, R43, 1 ;  /* 0x3f8000002b287421 */ /* 0x000fe20000000000 */
[----:B------:R-:W-:Y:S01]  /*4750*/  FMUL R95, R170, R95 ;  /* 0x0000005faa5f7220 */ /* 0x000fe20000400000 */
[----:B------:R-:W-:Y:S02]  /*4760*/  SEL R174, R152, RZ, !P0 ;  /* 0x000000ff98ae7207 */ /* 0x000fe40004000000 */
[----:B------:R-:W-:Y:S01]  /*4770*/  SHF.L.U32 R152, R166, 0x10, RZ ;  /* 0x00000010a6987819 */ /* 0x000fe200000006ff */
[----:B------:R-:W-:Y:S01]  /*4780*/  FFMA R95, R95, R40, R42 ;  /* 0x000000285f5f7223 */ /* 0x000fe2000000002a */
[----:B0-----:R-:W-:Y:S02]  /*4790*/  MOV R172, UR44 ;  /* 0x0000002c00ac7c02 */ /* 0x001fe40008000f00 */
[----:B------:R-:W-:Y:S01]  /*47a0*/  MOV R173, UR45 ;  /* 0x0000002d00ad7c02 */ /* 0x000fe20008000f00 */
[----:B------:R-:W-:Y:S01]  /*47b0*/  CS2R R40, SRZ ;  /* 0x0000000000287805 */ /* 0x000fe2000001ff00 */
[----:B------:R-:W-:Y:S01]  /*47c0*/  CS2R R42, SRZ ;  /* 0x00000000002a7805 */ /* 0x000fe2000001ff00 */
[----:B------:R-:W-:Y:S01]  /*47d0*/  FMUL R175, R3, R152 ;  /* 0x0000009803af7220 */ /* 0x000fe20000400000 */
[----:B------:R-:W-:Y:S01]  /*47e0*/  SEL R152, R168, RZ, !P0 ;  /* 0x000000ffa8987207 */ /* 0x000fe20004000000 */
[----:B------:R-:W-:Y:S01]  /*47f0*/  IMAD.WIDE.U32 R172, R201, 0x10, R172 ;  /* 0x00000010c9ac7825 */ /* 0x000fe200078e00ac */
[----:B------:R-:W-:-:S02]  /*4800*/  SEL R168, R167, RZ, !P0 ;  /* 0x000000ffa7a87207 */ /* 0x000fc40004000000 */
[----:B------:R-:W-:Y:S02]  /*4810*/  SEL R154, R154, RZ, !P0 ;  /* 0x000000ff9a9a7207 */ /* 0x000fe40004000000 */
[----:B------:R0:W2:Y:S03]  /*4820*/  @!P0 LDG.E.EL.128 R40, [R172.64] ;  /* 0x0000003cac288981 */ /* 0x0000a6000c2e1d00 */
[----:B------:R-:W-:Y:S01]  /*4830*/  FADD R154, R154, 1 ;  /* 0x3f8000009a9a7421 */ /* 0x000fe20000000000 */
[----:B0-----:R-:W-:-:S05]  /*4840*/  SHF.L.U32 R172, R168, 0x10, RZ ;  /* 0x00000010a8ac7819 */ /* 0x001fca00000006ff */
[----:B------:R-:W-:Y:S01]  /*4850*/  FMUL R167, R3, R172 ;  /* 0x000000ac03a77220 */ /* 0x000fe20000400000 */
[----:B------:R-:W-:Y:S02]  /*4860*/  SEL R172, R169, RZ, !P0 ;  /* 0x000000ffa9ac7207 */ /* 0x000fe40004000000 */
[----:B------:R-:W-:Y:S01]  /*4870*/  SEL R158, R158, RZ, !P0 ;  /* 0x000000ff9e9e7207 */ /* 0x000fe20004000000 */
[----:B------:R-:W-:Y:S01]  /*4880*/  FFMA R154, R167, R154, R94 ;  /* 0x0000009aa79a7223 */ /* 0x000fe2000000005e */
[----:B------:R-:W-:Y:S01]  /*4890*/  SHF.L.U32 R167, R172, 0x10, RZ ;  /* 0x00000010aca77819 */ /* 0x000fe200000006ff */
[----:B------:R-:W-:Y:S01]  /*48a0*/  FADD R174, R174, 1 ;  /* 0x3f800000aeae7421 */ /* 0x000fe20000000000 */
[----:B------:R-:W-:Y:S01]  /*48b0*/  PRMT R166, R166, 0x7632, R166 ;  /* 0x00007632a6a67816 */ /* 0x000fe200000000a6 */
[----:B------:R-:W-:Y:S02]  /*48c0*/  FADD R158, R158, 1 ;  /* 0x3f8000009e9e7421 */ /* 0x000fe40000000000 */
[----:B------:R-:W-:Y:S01]  /*48d0*/  FMUL R167, R2, R167 ;  /* 0x000000a702a77220 */ /* 0x000fe20000400000 */
[----:B------:R-:W-:Y:S01]  /*48e0*/  FFMA R174, R175, R174, R92 ;  /* 0x000000aeafae7223 */ /* 0x000fe2000000005c */
[----:B------:R-:W-:-:S02]  /*48f0*/  SHF.L.U32 R175, R152, 0x10, RZ ;  /* 0x0000001098af7819 */ /* 0x000fc400000006ff */
[----:B------:R-:W-:Y:S01]  /*4900*/  FFMA R158, R167, R158, R154 ;  /* 0x0000009ea79e7223 */ /* 0x000fe2000000009a */
[----:B------:R-:W-:Y:S02]  /*4910*/  SEL R153, R153, RZ, !P0 ;  /* 0x000000ff99997207 */ /* 0x000fe40004000000 */
[----:B------:R-:W-:Y:S02]  /*4920*/  SHF.L.U32 R154, R166, 0x10, RZ ;  /* 0x00000010a69a7819 */ /* 0x000fe400000006ff */
[----:B------:R-:W-:Y:S02]  /*4930*/  PRMT R152, R152, 0x7632, R152 ;  /* 0x0000763298987816 */ /* 0x000fe40000000098 */
[----:B------:R-:W-:Y:S01]  /*4940*/  SEL R166, R157, RZ, !P0 ;  /* 0x000000ff9da67207 */ /* 0x000fe20004000000 */
[----:B------:R-:W-:Y:S01]  /*4950*/  FADD R153, R153, 1 ;  /* 0x3f80000099997421 */ /* 0x000fe20000000000 */
[----:B------:R-:W-:Y:S01]  /*4960*/  SHF.L.U32 R157, R152, 0x10, RZ ;  /* 0x00000010989d7819 */ /* 0x000fe200000006ff */
[----:B------:R-:W-:Y:S01]  /*4970*/  FMUL R154, R3, R154 ;  /* 0x0000009a039a7220 */ /* 0x000fe20000400000 */
[----:B------:R-:W-:Y:S01]  /*4980*/  MOV R186, 0x2 ;  /* 0x0000000200ba7802 */ /* 0x000fe20000000f00 */
[----:B------:R-:W-:-:S02]  /*4990*/  FADD R152, R166, 1 ;  /* 0x3f800000a6987421 */ /* 0x000fc40000000000 */
[----:B------:R-:W-:Y:S01]  /*49a0*/  FFMA R154, R154, R153, R93 ;  /* 0x000000999a9a7223 */ /* 0x000fe2000000005d */
[----:B------:R-:W-:Y:S01]  /*49b0*/  FMUL R157, R2, R157 ;  /* 0x0000009d029d7220 */ /* 0x000fe20000400000 */
[----:B------:R-:W-:-:S03]  /*49c0*/  CS2R R166, SRZ ;  /* 0x0000000000a67805 */ /* 0x000fc6000001ff00 */
[----:B------:R-:W-:Y:S01]  /*49d0*/  FFMA R157, R157, R152, R154 ;  /* 0x000000989d9d7223 */ /* 0x000fe2000000009a */
[----:B------:R-:W-:-:S05]  /*49e0*/  IMAD.WIDE R152, R31, R186, c[0x0][0x450] ;  /* 0x000114001f987625 */ /* 0x000fca00078e02ba */
[----:B------:R0:W2:Y:S01]  /*49f0*/  @!P0 LDG.E.EF.64 R166, [R152.64] ;  /* 0x0000003c98a68981 */ /* 0x0000a2000c0e1b00 */
[----:B------:R-:W-:Y:S02]  /*4a00*/  SEL R156, R156, RZ, !P0 ;  /* 0x000000ff9c9c7207 */ /* 0x000fe40004000000 */
[----:B------:R-:W-:Y:S01]  /*4a10*/  PRMT R168, R168, 0x7632, R168 ;  /* 0x00007632a8a87816 */ /* 0x000fe200000000a8 */
[----:B------:R-:W-:Y:S01]  /*4a20*/  FMUL R173, R2, R175 ;  /* 0x000000af02ad7220 */ /* 0x000fe20000400000 */
[----:B------:R-:W-:Y:S01]  /*4a30*/  SEL R155, R155, RZ, !P0 ;  /* 0x000000ff9b9b7207 */ /* 0x000fe20004000000 */
[----:B------:R-:W-:Y:S01]  /*4a40*/  FADD R156, R156, 1 ;  /* 0x3f8000009c9c7421 */ /* 0x000fe20000000000 */
[----:B------:R-:W-:Y:S02]  /*4a50*/  SHF.L.U32 R154, R168, 0x10, RZ ;  /* 0x00000010a89a7819 */ /* 0x000fe400000006ff */
[----:B------:R-:W-:Y:S01]  /*4a60*/  PRMT R172, R172, 0x7632, R172 ;  /* 0x00007632acac7816 */ /* 0x000fe200000000ac */
[----:B------:R-:W-:Y:S01]  /*4a70*/  FFMA R156, R173, R156, R174 ;  /* 0x0000009cad9c7223 */ /* 0x000fe200000000ae */
[----:B------:R-:W-:Y:S01]  /*4a80*/  SEL R159, R159, RZ, !P0 ;  /* 0x000000ff9f9f7207 */ /* 0x000fe20004000000 */
[----:B------:R-:W-:Y:S01]  /*4a90*/  FADD R173, R155, 1 ;  /* 0x3f8000009bad7421 */ /* 0x000fe20000000000 */
[----:B------:R-:W-:Y:S01]  /*4aa0*/  SHF.L.U32 R175, R172, 0x10, RZ ;  /* 0x00000010acaf7819 */ /* 0x000fe200000006ff */
[----:B------:R-:W-:Y:S01]  /*4ab0*/  FMUL R154, R3, R154 ;  /* 0x0000009a039a7220 */ /* 0x000fe20000400000 */
[----:B------:R-:W-:Y:S01]  /*4ac0*/  MOV R168, UR42 ;  /* 0x0000002a00a87c02 */ /* 0x000fe20008000f00 */
[----:B------:R-:W-:Y:S01]  /*4ad0*/  FADD R159, R159, 1 ;  /* 0x3f8000009f9f7421 */ /* 0x000fe20000000000 */
[----:B------:R-:W-:Y:S01]  /*4ae0*/  MOV R169, UR43 ;  /* 0x0000002b00a97c02 */ /* 0x000fe20008000f00 */
[----:B------:R-:W-:Y:S01]  /*4af0*/  FFMA R173, R154, R173, R95 ;  /* 0x000000ad9aad7223 */ /* 0x000fe2000000005f */
[----:B------:R-:W-:Y:S01]  /*4b00*/  FMUL R172, R2, R175 ;  /* 0x000000af02ac7220 */ /* 0x000fe20000400000 */
[----:B------:R-:W-:Y:S01]  /*4b10*/  SEL R162, R162, RZ, !P0 ;  /* 0x000000ffa2a27207 */ /* 0x000fe20004000000 */
[----:B0-----:R-:W-:Y:S01]  /*4b20*/  CS2R R152, SRZ ;  /* 0x0000000000987805 */ /* 0x001fe2000001ff00 */
[----:B------:R-:W-:Y:S01]  /*4b30*/  CS2R R154, SRZ ;  /* 0x00000000009a7805 */ /* 0x000fe2000001ff00 */
[----:B------:R-:W-:Y:S01]  /*4b40*/  IMAD.WIDE.U32 R168, R201, 0x10, R168 ;  /* 0x00000010c9a87825 */ /* 0x000fe200078e00a8 */
[----:B------:R-:W-:Y:S01]  /*4b50*/  FFMA R159, R172, R159, R173 ;  /* 0x0000009fac9f7223 */ /* 0x000fe200000000ad */
[----:B------:R-:W-:-:S02]  /*4b60*/  SEL R100, R100, RZ, !P0 ;  /* 0x000000ff64647207 */ /* 0x000fc40004000000 */
[----:B------:R-:W-:Y:S01]  /*4b70*/  SHF.L.U32 R172, R162, 0x10, RZ ;  /* 0x00000010a2ac7819 */ /* 0x000fe200000006ff */
[----:B------:R0:W3:Y:S01]  /*4b80*/  @!P0 LDG.E.EL.128 R152, [R168.64] ;  /* 0x0000003ca8988981 */ /* 0x0000e2000c2e1d00 */
[----:B------:R-:W-:Y:S01]  /*4b90*/  SEL R164, R164, RZ, !P0 ;  /* 0x000000ffa4a47207 */ /* 0x000fe20004000000 */
[----:B------:R-:W-:Y:S01]  /*4ba0*/  FADD R100, R100, 1 ;  /* 0x3f80000064647421 */ /* 0x000fe20000000000 */
[----:B------:R-:W-:Y:S01]  /*4bb0*/  SEL R104, R104, RZ, !P0 ;  /* 0x000000ff68687207 */ /* 0x000fe20004000000 */
[----:B0-----:R-:W-:-:S04]  /*4bc0*/  FMUL R169, R5, R172 ;  /* 0x000000ac05a97220 */ /* 0x001fc80000400000 */
[----:B------:R-:W-:Y:S01]  /*4bd0*/  FFMA R100, R169, R100, R156 ;  /* 0x00000064a9647223 */ /* 0x000fe2000000009c */
[----:B------:R-:W-:Y:S01]  /*4be0*/  SHF.L.U32 R169, R164, 0x10, RZ ;  /* 0x00000010a4a97819 */ /* 0x000fe200000006ff */
[----:B------:R-:W-:Y:S01]  /*4bf0*/  FADD R104, R104, 1 ;  /* 0x3f80000068687421 */ /* 0x000fe20000000000 */
[----:B------:R-:W-:-:S03]  /*4c00*/  SEL R168, R163, RZ, !P0 ;  /* 0x000000ffa3a87207 */ /* 0x000fc60004000000 */
[----:B------:R-:W-:-:S04]  /*4c10*/  FMUL R169, R4, R169 ;  /* 0x000000a904a97220 */ /* 0x000fc80000400000 */
[----:B------:R-:W-:Y:S01]  /*4c20*/  FFMA R104, R169, R104, R100 ;  /* 0x00000068a9687223 */ /* 0x000fe20000000064 */
[----:B------:R-:W-:Y:S02]  /*4c30*/  SEL R100, R102, RZ, !P0 ;  /* 0x000000ff66647207 */ /* 0x000fe40004000000 */
[----:B------:R-:W-:Y:S02]  /*4c40*/  SHF.L.U32 R102, R168, 0x10, RZ ;  /* 0x00000010a8667819 */ /* 0x000fe400000006ff */
[----:B------:R-:W-:Y:S01]  /*4c50*/  PRMT R162, R162, 0x7632, R162 ;  /* 0x00007632a2a27816 */ /* 0x000fe200000000a2 */
[----:B------:R-:W-:Y:S02]  /*4c60*/  FADD R100, R100, 1 ;  /* 0x3f80000064647421 */ /* 0x000fe40000000000 */
[----:B------:R-:W-:Y:S01]  /*4c70*/  FMUL R163, R5, R102 ;  /* 0x0000006605a37220 */ /* 0x000fe20000400000 */
[----:B------:R-:W-:Y:S02]  /*4c80*/  SEL R172, R165, RZ, !P0 ;  /* 0x000000ffa5ac7207 */ /* 0x000fe40004000000 */
[----:B------:R-:W-:Y:S01]  /*4c90*/  SEL R101, R101, RZ, !P0 ;  /* 0x000000ff65657207 */ /* 0x000fe20004000000 */
[----:B------:R-:W-:Y:S01]  /*4ca0*/  FFMA R169, R163, R100, R158 ;  /* 0x00000064a3a97223 */ /* 0x000fe2000000009e */
[----:B------:R-:W-:-:S02]  /*4cb0*/  SHF.L.U32 R100, R162, 0x10, RZ ;  /* 0x00000010a2647819 */ /* 0x000fc400000006ff */
[----:B------:R-:W-:Y:S02]  /*4cc0*/  PRMT R164, R164, 0x7632, R164 ;  /* 0x00007632a4a47816 */ /* 0x000fe400000000a4 */
[----:B------:R-:W-:Y:S01]  /*4cd0*/  SEL R106, R106, RZ, !P0 ;  /* 0x000000ff6a6a7207 */ /* 0x000fe20004000000 */
[----:B------:R-:W-:Y:S01]  /*4ce0*/  FADD R101, R101, 1 ;  /* 0x3f80000065657421 */ /* 0x000fe20000000000 */
[----:B------:R-:W-:Y:S01]  /*4cf0*/  SHF.L.U32 R165, R172, 0x10, RZ ;  /* 0x00000010aca57819 */ /* 0x000fe200000006ff */
[----:B------:R-:W-:Y:S01]  /*4d00*/  FMUL R100, R5, R100 ;  /* 0x0000006405647220 */ /* 0x000fe20000400000 */
[----:B------:R-:W-:Y:S02]  /*4d10*/  SEL R162, R105, RZ, !P0 ;  /* 0x000000ff69a27207 */ /* 0x000fe40004000000 */
[----:B------:R-:W-:Y:S01]  /*4d20*/  SHF.L.U32 R105, R164, 0x10, RZ ;  /* 0x00000010a4697819 */ /* 0x000fe200000006ff */
[----:B------:R-:W-:Y:S01]  /*4d30*/  FADD R163, R106, 1 ;  /* 0x3f8000006aa37421 */ /* 0x000fe20000000000 */
[----:B------:R-:W-:Y:S01]  /*4d40*/  FMUL R106, R4, R165 ;  /* 0x000000a5046a7220 */ /* 0x000fe20000400000 */
[----:B------:R-:W-:Y:S01]  /*4d50*/  FFMA R102, R100, R101, R157 ;  /* 0x0000006564667223 */ /* 0x000fe2000000009d */
[----:B------:R-:W-:Y:S01]  /*4d60*/  FADD R100, R162, 1 ;  /* 0x3f800000a2647421 */ /* 0x000fe20000000000 */
[----:B------:R-:W-:Y:S01]  /*4d70*/  FMUL R105, R4, R105 ;  /* 0x0000006904697220 */ /* 0x000fe20000400000 */
[----:B------:R-:W-:-:S02]  /*4d80*/  FFMA R106, R106, R163, R169 ;  /* 0x000000a36a6a7223 */ /* 0x000fc400000000a9 */
[----:B------:R-:W-:Y:S01]  /*4d90*/  CS2R R162, SRZ ;  /* 0x0000000000a27805 */ /* 0x000fe2000001ff00 */
[----:B------:R-:W-:Y:S01]  /*4da0*/  FFMA R105, R105, R100, R102 ;  /* 0x0000006469697223 */ /* 0x000fe20000000066 */
[----:B------:R-:W-:Y:S01]  /*4db0*/  IMAD.WIDE R100, R31, R186, c[0x0][0x480] ;  /* 0x000120001f647625 */ /* 0x000fe200078e02ba */
[----:B------:R-:W-:-:S04]  /*4dc0*/  CS2R R164, SRZ ;  /* 0x0000000000a47805 */ /* 0x000fc8000001ff00 */
[----:B------:R0:W3:Y:S02]  /*4dd0*/  @!P0 LDG.E.EF.64 R162, [R100.64] ;  /* 0x0000003c64a28981 */ /* 0x0000e4000c0e1b00 */
[----:B0-----:R-:W-:-:S05]  /*4de0*/  IMAD.WIDE R100, R31, R186, c[0x0][0x468] ;  /* 0x00011a001f647625 */ /* 0x001fca00078e02ba */
[----:B------:R0:W3:Y:S01]  /*4df0*/  @!P0 LDG.E.EF.64 R164, [R100.64] ;  /* 0x0000003c64a48981 */ /* 0x0000e2000c0e1b00 */
[----:B------:R-:W-:Y:S02]  /*4e00*/  PRMT R168, R168, 0x7632, R168 ;  /* 0x00007632a8a87816 */ /* 0x000fe400000000a8 */
[----:B------:R-:W-:Y:S02]  /*4e10*/  SEL R103, R103, RZ, !P0 ;  /* 0x000000ff67677207 */ /* 0x000fe40004000000 */
[----:B------:R-:W-:Y:S02]  /*4e20*/  SHF.L.U32 R102, R168, 0x10, RZ ;  /* 0x00000010a8667819 */ /* 0x000fe400000006ff */
[----:B------:R-:W-:Y:S01]  /*4e30*/  PRMT R172, R172, 0x7632, R172 ;  /* 0x00007632acac7816 */ /* 0x000fe200000000ac */
[----:B------:R-:W-:Y:S01]  /*4e40*/  FADD R173, R103, 1 ;  /* 0x3f80000067ad7421 */ /* 0x000fe20000000000 */
[----:B------:R-:W-:Y:S01]  /*4e50*/  SEL R107, R107, RZ, !P0 ;  /* 0x000000ff6b6b7207 */ /* 0x000fe20004000000 */
[----:B------:R-:W-:Y:S01]  /*4e60*/  FMUL R102, R5, R102 ;  /* 0x0000006605667220 */ /* 0x000fe20000400000 */
[----:B------:R-:W-:-:S02]  /*4e70*/  SHF.L.U32 R175, R172, 0x10, RZ ;  /* 0x00000010acaf7819 */ /* 0x000fc400000006ff */
[----:B------:R-:W-:Y:S01]  /*4e80*/  MOV R168, UR48 ;  /* 0x0000003000a87c02 */ /* 0x000fe20008000f00 */
[----:B------:R-:W-:Y:S01]  /*4e90*/  FFMA R173, R102, R173, R159 ;  /* 0x000000ad66ad7223 */ /* 0x000fe2000000009f */
[----:B------:R-:W-:Y:S01]  /*4ea0*/  MOV R169, UR49 ;  /* 0x0000003100a97c02 */ /* 0x000fe20008000f00 */
[----:B------:R-:W-:Y:S01]  /*4eb0*/  FADD R107, R107, 1 ;  /* 0x3f8000006b6b7421 */ /* 0x000fe20000000000 */
        /* <DEDUP_REMOVED lines=8> */
[----:B------:R0:W3:Y:S02]  /*4f40*/  @!P0 LDG.E.EL.128 R100, [R168.64] ;  /* 0x0000003ca8648981 */ /* 0x0000e4000c2e1d00 */
[----:B------:R-:W-:Y:S02]  /*4f50*/  FADD R96, R96, 1 ;  /* 0x3f80000060607421 */ /* 0x000fe40000000000 */
[----:B0-----:R-:W-:-:S04]  /*4f60*/  FMUL R169, R7, R172 ;  /* 0x000000ac07a97220 */ /* 0x001fc80000400000 */
[----:B------:R-:W-:Y:S01]  /*4f70*/  FFMA R168, R169, R96, R104 ;  /* 0x00000060a9a87223 */ /* 0x000fe20000000068 */
[----:B------:R-:W-:Y:S02]  /*4f80*/  SEL R96, R34, RZ, !P0 ;  /* 0x000000ff22607207 */ /* 0x000fe40004000000 */
[----:B----4-:R-:W-:Y:S02]  /*4f90*/  SEL R88, R88, RZ, !P0 ;  /* 0x000000ff58587207 */ /* 0x010fe40004000000 */
        /* <DEDUP_REMOVED lines=10> */
[----:B------:R-:W-:-:S03]  /*5040*/  SHF.L.U32 R35, R172, 0x10, RZ ;  /* 0x00000010ac237819 */ /* 0x000fc600000006ff */
[----:B------:R-:W-:Y:S01]  /*5050*/  FFMA R169, R33, R98, R106 ;  /* 0x0000006221a97223 */ /* 0x000fe2000000006a */
[----:B------:R-:W-:Y:S01]  /*5060*/  SEL R33, R90, RZ, !P0 ;  /* 0x000000ff5a217207 */ /* 0x000fe20004000000 */
[----:B------:R-:W-:Y:S01]  /*5070*/  FMUL R90, R6, R35 ;  /* 0x00000023065a7220 */ /* 0x000fe20000400000 */
[----:B------:R-:W-:-:S03]  /*5080*/  PRMT R32, R32, 0x7632, R32 ;  /* 0x0000763220207816 */ /* 0x000fc60000000020 */
[----:B------:R-:W-:Y:S01]  /*5090*/  FADD R33, R33, 1 ;  /* 0x3f80000021217421 */ /* 0x000fe20000000000 */
[----:B------:R-:W-:-:S03]  /*50a0*/  SHF.L.U32 R32, R32, 0x10, RZ ;  /* 0x0000001020207819 */ /* 0x000fc600000006ff */
[----:B------:R-:W-:Y:S01]  /*50b0*/  FFMA R90, R90, R33, R169 ;  /* 0x000000215a5a7223 */ /* 0x000fe200000000a9 */
[----:B------:R-:W-:Y:S02]  /*50c0*/  SEL R33, R97, RZ, !P0 ;  /* 0x000000ff61217207 */ /* 0x000fe40004000000 */
[----:B------:R-:W-:Y:S01]  /*50d0*/  PRMT R96, R96, 0x7632, R96 ;  /* 0x0000763260607816 */ /* 0x000fe20000000060 */
[----:B------:R-:W-:Y:S01]  /*50e0*/  FMUL R32, R7, R32 ;  /* 0x0000002007207220 */ /* 0x000fe20000400000 */
[----:B------:R-:W-:Y:S01]  /*50f0*/  SEL R35, R89, RZ, !P0 ;  /* 0x000000ff59237207 */ /* 0x000fe20004000000 */
[----:B------:R-:W-:Y:S01]  /*5100*/  FADD R33, R33, 1 ;  /* 0x3f80000021217421 */ /* 0x000fe20000000000 */
[----:B------:R-:W-:-:S03]  /*5110*/  SHF.L.U32 R89, R96, 0x10, RZ ;  /* 0x0000001060597819 */ /* 0x000fc600000006ff */
[----:B------:R-:W-:Y:S01]  /*5120*/  FFMA R96, R32, R33, R105 ;  /* 0x0000002120607223 */ /* 0x000fe20000000069 */
[----:B------:R-:W-:Y:S01]  /*5130*/  FADD R32, R35, 1 ;  /* 0x3f80000023207421 */ /* 0x000fe20000000000 */
[----:B------:R-:W-:Y:S01]  /*5140*/  FMUL R89, R6, R89 ;  /* 0x0000005906597220 */ /* 0x000fe20000400000 */
[----:B------:R-:W-:-:S03]  /*5150*/  PRMT R34, R34, 0x7632, R34 ;  /* 0x0000763222227816 */ /* 0x000fc60000000022 */
[----:B------:R-:W-:Y:S01]  /*5160*/  FFMA R89, R89, R32, R96 ;  /* 0x0000002059597223 */ /* 0x000fe20000000060 */
[----:B------:R-:W-:Y:S01]  /*5170*/  IMAD.WIDE R32, R31, R186, c[0x0][0x4b0] ;  /* 0x00012c001f207625 */ /* 0x000fe200078e02ba */
[----:B------:R-:W-:Y:S01]  /*5180*/  CS2R R96, SRZ ;  /* 0x0000000000607805 */ /* 0x000fe2000001ff00 */
[----:B------:R-:W-:Y:S02]  /*5190*/  SEL R99, R99, RZ, !P0 ;  /* 0x000000ff63637207 */ /* 0x000fe40004000000 */
[----:B------:R-:W-:Y:S02]  /*51a0*/  SHF.L.U32 R34, R34, 0x10, RZ ;  /* 0x0000001022227819 */ /* 0x000fe400000006ff */
[----:B------:R-:W-:Y:S01]  /*51b0*/  PRMT R172, R172, 0x7632, R172 ;  /* 0x00007632acac7816 */ /* 0x000fe200000000ac */
[----:B------:R0:W4:Y:S01]  /*51c0*/  @!P0 LDG.E.EF.64 R96, [R32.64] ;  /* 0x0000003c20608981 */ /* 0x000122000c0e1b00 */
[----:B------:R-:W-:Y:S01]  /*51d0*/  SEL R91, R91, RZ, !P0 ;  /* 0x000000ff5b5b7207 */ /* 0x000fe20004000000 */
[----:B------:R-:W-:Y:S01]  /*51e0*/  CS2R R168, SRZ ;  /* 0x0000000000a87805 */ /* 0x000fe2000001ff00 */
[----:B------:R-:W-:Y:S01]  /*51f0*/  SHF.L.U32 R175, R172, 0x10, RZ ;  /* 0x00000010acaf7819 */ /* 0x000fe200000006ff */
[----:B------:R-:W-:Y:S01]  /*5200*/  FADD R173, R99, 1 ;  /* 0x3f80000063ad7421 */ /* 0x000fe20000000000 */
[----:B------:R-:W-:Y:S01]  /*5210*/  FMUL R34, R7, R34 ;  /* 0x0000002207227220 */ /* 0x000fe20000400000 */
[----:B------:R-:W-:Y:S01]  /*5220*/  MOV R98, UR46 ;  /* 0x0000002e00627c02 */ /* 0x000fe20008000f00 */
[----:B------:R-:W-:Y:S01]  /*5230*/  FADD R91, R91, 1 ;  /* 0x3f8000005b5b7421 */ /* 0x000fe20000000000 */
[----:B------:R-:W-:Y:S01]  /*5240*/  MOV R99, UR47 ;  /* 0x0000002f00637c02 */ /* 0x000fe20008000f00 */
[----:B0-----:R-:W-:Y:S01]  /*5250*/  IMAD.WIDE R32, R31, R186, c[0x0][0x498] ;  /* 0x000126001f207625 */ /* 0x001fe200078e02ba */
[----:B------:R-:W-:Y:S01]  /*5260*/  FFMA R173, R34, R173, R107 ;  /* 0x000000ad22ad7223 */ /* 0x000fe2000000006b */
[----:B------:R-:W-:Y:S01]  /*5270*/  FMUL R172, R6, R175 ;  /* 0x000000af06ac7220 */ /* 0x000fe20000400000 */
[----:B------:R-:W-:-:S02]  /*5280*/  CS2R R34, SRZ ;  /* 0x0000000000227805 */ /* 0x000fc4000001ff00 */
[----:B------:R0:W4:Y:S01]  /*5290*/  @!P0 LDG.E.EF.64 R168, [R32.64] ;  /* 0x0000003c20a88981 */ /* 0x000122000c0e1b00 */
[----:B------:R-:W-:Y:S01]  /*52a0*/  IMAD.WIDE.U32 R98, R201, 0x10, R98 ;  /* 0x00000010c9627825 */ /* 0x000fe200078e0062 */
[----:B------:R-:W-:Y:S01]  /*52b0*/  FFMA R91, R172, R91, R173 ;  /* 0x0000005bac5b7223 */ /* 0x000fe200000000ad */
[----:B------:R-:W-:Y:S01]  /*52c0*/  SEL R84, R84, RZ, !P0 ;  /* 0x000000ff54547207 */ /* 0x000fe20004000000 */
[----:B0-----:R-:W-:-:S04]  /*52d0*/  CS2R R32, SRZ ;  /* 0x0000000000207805 */ /* 0x001fc8000001ff00 */
[----:B------:R-:W-:Y:S01]  /*52e0*/  FADD R84, R84, 1 ;  /* 0x3f80000054547421 */ /* 0x000fe20000000000 */
[----:B------:R-:W-:Y:S01]  /*52f0*/  SEL R160, R160, RZ, !P0 ;  /* 0x000000ffa0a07207 */ /* 0x000fe20004000000 */
[----:B------:R0:W4:Y:S01]  /*5300*/  @!P0 LDG.E.EL.128 R32, [R98.64] ;  /* 0x0000003c62208981 */ /* 0x000122000c2e1d00 */
[----:B------:R-:W-:-:S05]  /*5310*/  SEL R60, R60, RZ, !P0 ;  /* 0x000000ff3c3c7207 */ /* 0x000fca0004000000 */
[----:B------:R-:W-:Y:S01]  /*5320*/  FADD R60, R60, 1 ;  /* 0x3f8000003c3c7421 */ /* 0x000fe20000000000 */
[----:B------:R-:W-:Y:S02]  /*5330*/  SEL R85, R85, RZ, !P0 ;  /* 0x000000ff55557207 */ /* 0x000fe40004000000 */
[----:B------:R-:W-:Y:S02]  /*5340*/  SEL R62, R62, RZ, !P0 ;  /* 0x000000ff3e3e7207 */ /* 0x000fe40004000000 */
[----:B0-----:R-:W-:Y:S01]  /*5350*/  SEL R98, R61, RZ, !P0 ;  /* 0x000000ff3d627207 */ /* 0x001fe20004000000 */
[----:B------:R-:W-:Y:S01]  /*5360*/  FADD R61, R85, 1 ;  /* 0x3f800000553d7421 */ /* 0x000fe20000000000 */
[----:B--2---:R-:W-:-:S04]  /*5370*/  SEL R166, R166, RZ, !P0 ;  /* 0x000000ffa6a67207 */ /* 0x004fc80004000000 */
[----:B------:R-:W-:-:S05]  /*5380*/  SHF.L.U32 R172, R166, 0x10, RZ ;  /* 0x00000010a6ac7819 */ /* 0x000fca00000006ff */
[----:B------:R-:W-:-:S04]  /*5390*/  FMUL R99, R9, R172 ;  /* 0x000000ac09637220 */ /* 0x000fc80000400000 */
[----:B------:R-:W-:Y:S01]  /*53a0*/  FFMA R84, R99, R84, R88 ;  /* 0x0000005463547223 */ /* 0x000fe20000000058 */
[----:B------:R-:W-:Y:S02]  /*53b0*/  SHF.L.U32 R99, R160, 0x10, RZ ;  /* 0x00000010a0637819 */ /* 0x000fe400000006ff */
        /* <DEDUP_REMOVED lines=11> */
[----:B------:R-:W-:Y:S02]  /*5470*/  PRMT R160, R160, 0x7632, R160 ;  /* 0x00007632a0a07816 */ /* 0x000fe400000000a0 */
[----:B------:R-:W-:Y:S01]  /*5480*/  SHF.L.U32 R161, R172, 0x10, RZ ;  /* 0x00000010aca17819 */ /* 0x000fe200000006ff */
[----:B------:R-:W-:Y:S01]  /*5490*/  FMUL R84, R9, R84 ;  /* 0x0000005409547220 */ /* 0x000fe20000400000 */
[----:B------:R-:W-:Y:S01]  /*54a0*/  SHF.L.U32 R85, R160, 0x10, RZ ;  /* 0x00000010a0557819 */ /* 0x000fe200000006ff */
[----:B------:R-:W-:Y:S02]  /*54b0*/  FADD R99, R62, 1 ;  /* 0x3f8000003e637421 */ /* 0x000fe40000000000 */
        /* <DEDUP_REMOVED lines=9> */
[----:B------:R0:W2:Y:S02]  /*5550*/  @!P0 LDG.E.EF.64 R98, [R84.64] ;  /* 0x0000003c54628981 */ /* 0x0000a4000c0e1b00 */
[----:B0-----:R-:W-:-:S05]  /*5560*/  IMAD.WIDE R84, R31, R186, c[0x0][0x4c8] ;  /* 0x000132001f547625 */ /* 0x001fca00078e02ba */
[----:B------:R0:W2:Y:S01]  /*5570*/  @!P0 LDG.E.EF.64 R160, [R84.64] ;  /* 0x0000003c54a08981 */ /* 0x0000a2000c0e1b00 */
        /* <DEDUP_REMOVED lines=13> */
[----:B---3--:R-:W-:Y:S01]  /*5650*/  SEL R162, R162, RZ, !P0 ;  /* 0x000000ffa2a27207 */ /* 0x008fe20004000000 */
[----:B0-----:R-:W-:Y:S01]  /*5660*/  CS2R R84, SRZ ;  /* 0x0000000000547805 */ /* 0x001fe2000001ff00 */
[----:B------:R-:W-:Y:S01]  /*5670*/  CS2R R86, SRZ ;  /* 0x0000000000567805 */ /* 0x000fe2000001ff00 */
[----:B------:R-:W-:Y:S01]  /*5680*/  IMAD.WIDE.U32 R166, R201, 0x10, R166 ;  /* 0x00000010c9a67825 */ /* 0x000fe200078e00a6 */
[----:B------:R-:W-:Y:S01]  /*5690*/  FFMA R63, R172, R63, R173 ;  /* 0x0000003fac3f7223 */ /* 0x000fe200000000ad */
[----:B------:R-:W-:-:S02]  /*56a0*/  SEL R72, R72, RZ, !P0 ;  /* 0x000000ff48487207 */ /* 0x000fc40004000000 */
[----:B------:R-:W-:Y:S01]  /*56b0*/  SHF.L.U32 R172, R162, 0x10, RZ ;  /* 0x00000010a2ac7819 */ /* 0x000fe200000006ff */
[----:B------:R0:W3:Y:S02]  /*56c0*/  @!P0 LDG.E.EL.128 R84, [R166.64] ;  /* 0x0000003ca6548981 */ /* 0x0000e4000c2e1d00 */
[----:B------:R-:W-:Y:S01]  /*56d0*/  FADD R72, R72, 1 ;  /* 0x3f80000048487421 */ /* 0x000fe20000000000 */
[----:B------:R-:W-:Y:S01]  /*56e0*/  SEL R164, R164, RZ, !P0 ;  /* 0x000000ffa4a47207 */ /* 0x000fe20004000000 */
[----:B0-----:R-:W-:Y:S01]  /*56f0*/  FMUL R167, R11, R172 ;  /* 0x000000ac0ba77220 */ /* 0x001fe20000400000 */
[----:B------:R-:W-:-:S03]  /*5700*/  SEL R80, R80, RZ, !P0 ;  /* 0x000000ff50507207 */ /* 0x000fc60004000000 */
        /* <DEDUP_REMOVED lines=18> */
[----:B------:R-:W-:Y:S02]  /*5830*/  SEL R162, R81, RZ, !P0 ;  /* 0x000000ff51a27207 */ /* 0x000fe40004000000 */
[----:B------:R-:W-:Y:S02]  /*5840*/  SHF.L.U32 R81, R164, 0x10, RZ ;  /* 0x00000010a4517819 */ /* 0x000fe400000006ff */
[----:B------:R-:W-:Y:S01]  /*5850*/  SEL R82, R82, RZ, !P0 ;  /* 0x000000ff52527207 */ /* 0x000fe20004000000 */
[----:B------:R-:W-:Y:S01]  /*5860*/  FFMA R74, R72, R73, R61 ;  /* 0x00000049484a7223 */ /* 0x000fe2000000003d */
[----:B------:R-:W-:Y:S01]  /*5870*/  SHF.L.U32 R165, R172, 0x10, RZ ;  /* 0x00000010aca57819 */ /* 0x000fe200000006ff */
[----:B------:R-:W-:Y:S01]  /*5880*/  FADD R72, R162, 1 ;  /* 0x3f800000a2487421 */ /* 0x000fe20000000000 */
[----:B------:R-:W-:Y:S01]  /*5890*/  FMUL R81, R10, R81 ;  /* 0x000000510a517220 */ /* 0x000fe20000400000 */
[----:B------:R-:W-:-:S02]  /*58a0*/  FADD R163, R82, 1 ;  /* 0x3f80000052a37421 */ /* 0x000fc40000000000 */
[----:B------:R-:W-:Y:S01]  /*58b0*/  FMUL R82, R10, R165 ;  /* 0x000000a50a527220 */ /* 0x000fe20000400000 */
[----:B------:R-:W-:Y:S01]  /*58c0*/  FFMA R81, R81, R72, R74 ;  /* 0x0000004851517223 */ /* 0x000fe2000000004a */
[----:B------:R-:W-:Y:S01]  /*58d0*/  CS2R R164, SRZ ;  /* 0x0000000000a47805 */ /* 0x000fe2000001ff00 */
[----:B------:R-:W-:-:S05]  /*58e0*/  IMAD.WIDE R72, R31, R186, c[0x0][0x510] ;  /* 0x000144001f487625 */ /* 0x000fca00078e02ba */
[----:B------:R0:W3:Y:S01]  /*58f0*/  @!P0 LDG.E.EF.64 R164, [R72.64] ;  /* 0x0000003c48a48981 */ /* 0x0000e2000c0e1b00 */
[----:B------:R-:W-:Y:S02]  /*5900*/  FFMA R82, R82, R163, R167 ;  /* 0x000000a352527223 */ /* 0x000fe400000000a7 */
[----:B------:R-:W-:Y:S01]  /*5910*/  CS2R R162, SRZ ;  /* 0x0000000000a27805 */ /* 0x000fe2000001ff00 */
        /* <DEDUP_REMOVED lines=15> */
[----:B0-----:R-:W-:Y:S01]  /*5a10*/  CS2R R72, SRZ ;  /* 0x0000000000487805 */ /* 0x001fe2000001ff00 */
[----:B------:R-:W-:Y:S01]  /*5a20*/  CS2R R74, SRZ ;  /* 0x00000000004a7805 */ /* 0x000fe2000001ff00 */
[----:B------:R-:W-:Y:S01]  /*5a30*/  IMAD.WIDE.U32 R166, R201, 0x10, R166 ;  /* 0x00000010c9a67825 */ /* 0x000fe200078e00a6 */
[----:B------:R-:W-:Y:S01]  /*5a40*/  FFMA R83, R172, R83, R173 ;  /* 0x00000053ac537223 */ /* 0x000fe200000000ad */
[----:B------:R-:W-:-:S03]  /*5a50*/  SEL R76, R76, RZ, !P0 ;  /* 0x000000ff4c4c7207 */ /* 0x000fc60004000000 */
[----:B------:R0:W3:Y:S01]  /*5a60*/  @!P0 LDG.E.EL.128 R72, [R166.64] ;  /* 0x0000003ca6488981 */ /* 0x0000e2000c2e1d00 */
[----:B----4-:R-:W-:-:S04]  /*5a70*/  SEL R96, R96, RZ, !P0 ;  /* 0x000000ff60607207 */ /* 0x010fc80004000000 */
[----:B------:R-:W-:Y:S01]  /*5a80*/  SHF.L.U32 R172, R96, 0x10, RZ ;  /* 0x0000001060ac7819 */ /* 0x000fe200000006ff */
[----:B------:R-:W-:-:S04]  /*5a90*/  FADD R76, R76, 1 ;  /* 0x3f8000004c4c7421 */ /* 0x000fc80000000000 */
        /* <DEDUP_REMOVED lines=16> */
[----:B------:R-:W-:Y:S01]  /*5ba0*/  FFMA R167, R97, R78, R82 ;  /* 0x0000004e61a77223 */ /* 0x000fe20000000052 */
[----:B------:R-:W-:Y:S02]  /*5bb0*/  SHF.L.U32 R78, R96, 0x10, RZ ;  /* 0x00000010604e7819 */ /* 0x000fe400000006ff */
[----:B------:R-:W-:Y:S02]  /*5bc0*/  PRMT R76, R76, 0x7632, R76 ;  /* 0x000076324c4c7816 */ /* 0x000fe4000000004c */
[----:B------:R-:W-:Y:S02]  /*5bd0*/  SEL R70, R70, RZ, !P0 ;  /* 0x000000ff46467207 */ /* 0x000fe40004000000 */
[----:B------:R-:W-:Y:S01]  /*5be0*/  SEL R96, R69, RZ, !P0 ;  /* 0x000000ff45607207 */ /* 0x000fe20004000000 */
[----:B------:R-:W-:Y:S01]  /*5bf0*/  FADD R69, R77, 1 ;  /* 0x3f8000004d457421 */ /* 0x000fe20000000000 */
[----:B------:R-:W-:Y:S01]  /*5c00*/  SHF.L.U32 R169, R172, 0x10, RZ ;  /* 0x00000010aca97819 */ /* 0x000fe200000006ff */
[----:B------:R-:W-:Y:S01]  /*5c10*/  FMUL R78, R13, R78 ;  /* 0x0000004e0d4e7220 */ /* 0x000fe20000400000 */
[----:B------:R-:W-:Y:S01]  /*5c20*/  SHF.L.U32 R77, R76, 0x10, RZ ;  /* 0x000000104c4d7819 */ /* 0x000fe200000006ff */
[----:B------:R-:W-:Y:S01]  /*5c30*/  FADD R97, R70, 1 ;  /* 0x3f80000046617421 */ /* 0x000fe20000000000 */
[----:B------:R-:W-:Y:S01]  /*5c40*/  FADD R76, R96, 1 ;  /* 0x3f800000604c7421 */ /* 0x000fe20000000000 */
[----:B------:R-:W-:Y:S01]  /*5c50*/  FMUL R70, R12, R169 ;  /* 0x000000a90c467220 */ /* 0x000fe20000400000 */
[----:B------:R-:W-:Y:S01]  /*5c60*/  FFMA R78, R78, R69, R81 ;  /* 0x000000454e4e7223 */ /* 0x000fe20000000051 */
[----:B------:R-:W-:Y:S01]  /*5c70*/  FMUL R69, R12, R77 ;  /* 0x0000004d0c457220 */ /* 0x000fe20000400000 */
[----:B------:R-:W-:Y:S01]  /*5c80*/  PRMT R168, R168, 0x7632, R168 ;  /* 0x00007632a8a87816 */ /* 0x000fe200000000a8 */
[----:B------:R-:W-:Y:S01]  /*5c90*/  FFMA R70, R70, R97, R167 ;  /* 0x0000006146467223 */ /* 0x000fe200000000a7 */
[----:B------:R-:W-:Y:S01]  /*5ca0*/  SEL R79, R79, RZ, !P0 ;  /* 0x000000ff4f4f7207 */ /* 0x000fe20004000000 */
[----:B------:R-:W-:Y:S01]  /*5cb0*/  FFMA R69, R69, R76, R78 ;  /* 0x0000004c45457223 */ /* 0x000fe2000000004e */
[----:B------:R-:W-:Y:S01]  /*5cc0*/  CS2R R96, SRZ ;  /* 0x0000000000607805 */ /* 0x000fe2000001ff00 */
[----:B------:R-:W-:Y:S01]  /*5cd0*/  IMAD.WIDE R76, R31, R186, c[0x0][0x540] ;  /* 0x000150001f4c7625 */ /* 0x000fe200078e02ba */
[----:B------:R-:W-:-:S02]  /*5ce0*/  SHF.L.U32 R78, R168, 0x10, RZ ;  /* 0x00000010a84e7819 */ /* 0x000fc400000006ff */
[----:B------:R-:W-:Y:S01]  /*5cf0*/  PRMT R172, R172, 0x7632, R172 ;  /* 0x00007632acac7816 */ /* 0x000fe200000000ac */
[----:B------:R-:W-:Y:S01]  /*5d00*/  CS2R R166, SRZ ;  /* 0x0000000000a67805 */ /* 0x000fe2000001ff00 */
[----:B------:R-:W-:Y:S01]  /*5d10*/  SEL R71, R71, RZ, !P0 ;  /* 0x000000ff47477207 */ /* 0x000fe20004000000 */
[----:B------:R0:W4:Y:S01]  /*5d20*/  @!P0 LDG.E.EF.64 R96, [R76.64] ;  /* 0x0000003c4c608981 */ /* 0x000122000c0e1b00 */
[----:B------:R-:W-:Y:S01]  /*5d30*/  SHF.L.U32 R175, R172, 0x10, RZ ;  /* 0x00000010acaf7819 */ /* 0x000fe200000006ff */
[----:B------:R-:W-:Y:S01]  /*5d40*/  FADD R173, R79, 1 ;  /* 0x3f8000004fad7421 */ /* 0x000fe20000000000 */
[----:B------:R-:W-:Y:S01]  /*5d50*/  FMUL R78, R13, R78 ;  /* 0x0000004e0d4e7220 */ /* 0x000fe20000400000 */
[----:B------:R-:W-:Y:S01]  /*5d60*/  MOV R168, UR56 ;  /* 0x0000003800a87c02 */ /* 0x000fe20008000f00 */
[----:B------:R-:W-:Y:S01]  /*5d70*/  FADD R71, R71, 1 ;  /* 0x3f80000047477421 */ /* 0x000fe20000000000 */
[----:B------:R-:W-:Y:S01]  /*5d80*/  MOV R169, UR57 ;  /* 0x0000003900a97c02 */ /* 0x000fe20008000f00 */
[----:B------:R-:W-:Y:S01]  /*5d90*/  FFMA R173, R78, R173, R83 ;  /* 0x000000ad4ead7223 */ /* 0x000fe20000000053 */
[----:B0-----:R-:W-:Y:S01]  /*5da0*/  IMAD.WIDE R76, R31, R186, c[0x0][0x528] ;  /* 0x00014a001f4c7625 */ /* 0x001fe200078e02ba */
[----:B------:R-:W-:Y:S01]  /*5db0*/  FMUL R172, R12, R175 ;  /* 0x000000af0cac7220 */ /* 0x000fe20000400000 */
[----:B------:R-:W-:-:S03]  /*5dc0*/  CS2R R78, SRZ ;  /* 0x00000000004e7805 */ /* 0x000fc6000001ff00 */
[----:B------:R0:W4:Y:S01]  /*5dd0*/  @!P0 LDG.E.EF.64 R166, [R76.64] ;  /* 0x0000003c4ca68981 */ /* 0x000122000c0e1b00 */
[----:B------:R-:W-:Y:S01]  /*5de0*/  IMAD.WIDE.U32 R168, R201, 0x10, R168 ;  /* 0x00000010c9a87825 */ /* 0x000fe200078e00a8 */
[----:B------:R-:W-:Y:S01]  /*5df0*/  FFMA R71, R172, R71, R173 ;  /* 0x00000047ac477223 */ /* 0x000fe200000000ad */
[----:B------:R-:W-:Y:S01]  /*5e00*/  SEL R64, R64, RZ, !P0 ;  /* 0x000000ff40407207 */ /* 0x000fe20004000000 */
[----:B0-----:R-:W-:-:S04]  /*5e10*/  CS2R R76, SRZ ;  /* 0x00000000004c7805 */ /* 0x001fc8000001ff00 */
[----:B------:R-:W-:Y:S02]  /*5e20*/  FADD R64, R64, 1 ;  /* 0x3f80000040407421 */ /* 0x000fe40000000000 */
[----:B------:R0:W4:Y:S01]  /*5e30*/  @!P0 LDG.E.EL.128 R76, [R168.64] ;  /* 0x0000003ca84c8981 */ /* 0x000122000c2e1d00 */
[----:B------:R-:W-:-:S05]  /*5e40*/  SEL R56, R56, RZ, !P0 ;  /* 0x000000ff38387207 */ /* 0x000fca0004000000 */
[----:B------:R-:W-:Y:S01]  /*5e50*/  FADD R56, R56, 1 ;  /* 0x3f80000038387421 */ /* 0x000fe20000000000 */
[----:B------:R-:W-:Y:S02]  /*5e60*/  SEL R65, R65, RZ, !P0 ;  /* 0x000000ff41417207 */ /* 0x000fe40004000000 */
[----:B------:R-:W-:Y:S02]  /*5e70*/  SEL R58, R58, RZ, !P0 ;  /* 0x000000ff3a3a7207 */ /* 0x000fe40004000000 */
[----:B--2---:R-:W-:-:S04]  /*5e80*/  SEL R98, R98, RZ, !P0 ;  /* 0x000000ff62627207 */ /* 0x004fc80004000000 */
[----:B------:R-:W-:-:S05]  /*5e90*/  SHF.L.U32 R172, R98, 0x10, RZ ;  /* 0x0000001062ac7819 */ /* 0x000fca00000006ff */
[----:B0-----:R-:W-:Y:S01]  /*5ea0*/  FMUL R169, R15, R172 ;  /* 0x000000ac0fa97220 */ /* 0x001fe20000400000 */
[----:B------:R-:W-:-:S03]  /*5eb0*/  SEL R160, R160, RZ, !P0 ;  /* 0x000000ffa0a07207 */ /* 0x000fc60004000000 */
        /* <DEDUP_REMOVED lines=14> */
[----:B------:R-:W-:Y:S01]  /*5fa0*/  SEL R98, R57, RZ, !P0 ;  /* 0x000000ff39627207 */ /* 0x000fe20004000000 */
[----:B------:R-:W-:Y:S01]  /*5fb0*/  FADD R57, R65, 1 ;  /* 0x3f80000041397421 */ /* 0x000fe20000000000 */
[----:B------:R-:W-:Y:S01]  /*5fc0*/  SHF.L.U32 R161, R172, 0x10, RZ ;  /* 0x00000010aca17819 */ /* 0x000fe200000006ff */
[----:B------:R-:W-:Y:S01]  /*5fd0*/  FMUL R64, R15, R64 ;  /* 0x000000400f407220 */ /* 0x000fe20000400000 */
[----:B------:R-:W-:Y:S01]  /*5fe0*/  SHF.L.U32 R65, R160, 0x10, RZ ;  /* 0x00000010a0417819 */ /* 0x000fe200000006ff */
[----:B------:R-:W-:-:S02]  /*5ff0*/  FADD R99, R58, 1 ;  /* 0x3f8000003a637421 */ /* 0x000fc40000000000 */
[----:B------:R-:W-:Y:S01]  /*6000*/  FMUL R58, R14, R161 ;  /* 0x000000a10e3a7220 */ /* 0x000fe20000400000 */
[----:B------:R-:W-:Y:S01]  /*6010*/  FFMA R66, R64, R57, R69 ;  /* 0x0000003940427223 */ /* 0x000fe20000000045 */
[----:B------:R-:W-:Y:S01]  /*6020*/  FADD R64, R98, 1 ;  /* 0x3f80000062407421 */ /* 0x000fe20000000000 */
[----:B------:R-:W-:Y:S01]  /*6030*/  FMUL R57, R14, R65 ;  /* 0x000000410e397220 */ /* 0x000fe20000400000 */
[----:B------:R-:W-:Y:S02]  /*6040*/  FFMA R58, R58, R99, R169 ;  /* 0x000000633a3a7223 */ /* 0x000fe400000000a9 */
        /* <DEDUP_REMOVED lines=23> */
[----:B---3--:R-:W-:Y:S01]  /*61c0*/  SEL R164, R164, RZ, !P0 ;  /* 0x000000ffa4a47207 */ /* 0x008fe20004000000 */
[----:B------:R-:W-:Y:S01]  /*61d0*/  FFMA R59, R172, R59, R173 ;  /* 0x0000003bac3b7223 */ /* 0x000fe200000000ad */
[----:B------:R-:W-:-:S02]  /*61e0*/  SEL R52, R52, RZ, !P0 ;  /* 0x000000ff34347207 */ /* 0x000fc40004000000 */
[----:B------:R0:W3:Y:S01]  /*61f0*/  @!P0 LDG.E.EL.128 R64, [R168.64] ;  /* 0x0000003ca8408981 */ /* 0x0000e2000c2e1d00 */
[----:B------:R-:W-:Y:S02]  /*6200*/  SHF.L.U32 R172, R164, 0x10, RZ ;  /* 0x00000010a4ac7819 */ /* 0x000fe400000006ff */
[----:B------:R-:W-:-:S03]  /*6210*/  FADD R52, R52, 1 ;  /* 0x3f80000034347421 */ /* 0x000fc60000000000 */
        /* <DEDUP_REMOVED lines=8> */
[----:B------:R-:W-:-:S02]  /*62a0*/  SEL R54, R54, RZ, !P0 ;  /* 0x000000ff36367207 */ /* 0x000fc40004000000 */
[----:B------:R-:W-:Y:S01]  /*62b0*/  SEL R172, R163, RZ, !P0 ;  /* 0x000000ffa3ac7207 */ /* 0x000fe20004000000 */
[----:B------:R-:W-:Y:S01]  /*62c0*/  FFMA R48, R169, R48, R168 ;  /* 0x00000030a9307223 */ /* 0x000fe200000000a8 */
[----:B------:R-:W-:Y:S02]  /*62d0*/  SHF.L.U32 R168, R162, 0x10, RZ ;  /* 0x00000010a2a87819 */ /* 0x000fe400000006ff */
[----:B------:R-:W-:Y:S01]  /*62e0*/  SEL R50, R50, RZ, !P0 ;  /* 0x000000ff32327207 */ /* 0x000fe20004000000 */
[----:B------:R-:W-:Y:S01]  /*62f0*/  FADD R54, R54, 1 ;  /* 0x3f80000036367421 */ /* 0x000fe20000000000 */
[----:B------:R-:W-:Y:S01]  /*6300*/  SHF.L.U32 R169, R172, 0x10, RZ ;  /* 0x00000010aca97819 */ /* 0x000fe200000006ff */
[----:B------:R-:W-:Y:S01]  /*6310*/  FMUL R165, R17, R168 ;  /* 0x000000a811a57220 */ /* 0x000fe20000400000 */
[----:B------:R-:W-:Y:S01]  /*6320*/  PRMT R164, R164, 0x7632, R164 ;  /* 0x00007632a4a47816 */ /* 0x000fe200000000a4 */
[----:B------:R-:W-:Y:S01]  /*6330*/  FADD R163, R50, 1 ;  /* 0x3f80000032a37421 */ /* 0x000fe20000000000 */
[----:B------:R-:W-:Y:S01]  /*6340*/  SEL R53, R53, RZ, !P0 ;  /* 0x000000ff35357207 */ /* 0x000fe20004000000 */
[----:B------:R-:W-:Y:S01]  /*6350*/  FFMA R165, R165, R54, R58 ;  /* 0x00000036a5a57223 */ /* 0x000fe2000000003a */
[----:B------:R-:W-:Y:S01]  /*6360*/  FMUL R50, R16, R169 ;  /* 0x000000a910327220 */ /* 0x000fe20000400000 */
[----:B------:R-:W-:-:S02]  /*6370*/  SHF.L.U32 R54, R164, 0x10, RZ ;  /* 0x00000010a4367819 */ /* 0x000fc400000006ff */
[----:B------:R-:W-:Y:S01]  /*6380*/  PRMT R52, R52, 0x7632, R52 ;  /* 0x0000763234347816 */ /* 0x000fe20000000034 */
[----:B------:R-:W-:Y:S01]  /*6390*/  FFMA R50, R50, R163, R165 ;  /* 0x000000a332327223 */ /* 0x000fe200000000a5 */
[----:B------:R-:W-:Y:S01]  /*63a0*/  SEL R163, R49, RZ, !P0 ;  /* 0x000000ff31a37207 */ /* 0x000fe20004000000 */
[----:B------:R-:W-:Y:S01]  /*63b0*/  FADD R49, R53, 1 ;  /* 0x3f80000035317421 */ /* 0x000fe20000000000 */
[----:B------:R-:W-:Y:S01]  /*63c0*/  FMUL R54, R17, R54 ;  /* 0x0000003611367220 */ /* 0x000fe20000400000 */
[----:B------:R-:W-:Y:S02]  /*63d0*/  SHF.L.U32 R53, R52, 0x10, RZ ;  /* 0x0000001034357819 */ /* 0x000fe400000006ff */
[----:B------:R-:W-:Y:S01]  /*63e0*/  FADD R52, R163, 1 ;  /* 0x3f800000a3347421 */ /* 0x000fe20000000000 */
[----:B------:R-:W-:Y:S02]  /*63f0*/  FFMA R54, R54, R49, R57 ;  /* 0x0000003136367223 */ /* 0x000fe40000000039 */
[----:B------:R-:W-:Y:S01]  /*6400*/  FMUL R49, R16, R53 ;  /* 0x0000003510317220 */ /* 0x000fe20000400000 */
[----:B------:R-:W-:-:S03]  /*6410*/  CS2R R168, SRZ ;  /* 0x0000000000a87805 */ /* 0x000fc6000001ff00 */
        /* <DEDUP_REMOVED lines=17> */
[----:B------:R-:W-:Y:S02]  /*6530*/  MOV R162, UR58 ;  /* 0x0000003a00a27c02 */ /* 0x000fe40008000f00 */
[----:B------:R-:W-:Y:S01]  /*6540*/  MOV R163, UR59 ;  /* 0x0000003b00a37c02 */ /* 0x000fe20008000f00 */
[----:B------:R-:W-:Y:S01]  /*6550*/  FFMA R51, R172, R51, R173 ;  /* 0x00000033ac337223 */ /* 0x000fe200000000ad */
[----:B0-----:R-:W-:Y:S01]  /*6560*/  CS2R R52, SRZ ;  /* 0x0000000000347805 */ /* 0x001fe2000001ff00 */
[----:B------:R-:W-:Y:S01]  /*6570*/  CS2R R54, SRZ ;  /* 0x0000000000367805 */ /* 0x000fe2000001ff00 */
[----:B------:R-:W-:Y:S01]  /*6580*/  SEL R36, R36, RZ, !P0 ;  /* 0x000000ff24247207 */ /* 0x000fe20004000000 */
[----:B------:R-:W-:Y:S01]  /*6590*/  IMAD.WIDE.U32 R162, R201, 0x10, R162 ;  /* 0x00000010c9a27825 */ /* 0x000fe200078e00a2 */
[----:B----4-:R-:W-:-:S04]  /*65a0*/  SEL R173, R96, RZ, !P0 ;  /* 0x000000ff60ad7207 */ /* 0x010fc80004000000 */
[----:B------:R0:W4:Y:S01]  /*65b0*/  @!P0 LDG.E.EL.128 R52, [R162.64] ;  /* 0x0000003ca2348981 */ /* 0x000122000c2e1d00 */
[----:B------:R-:W-:Y:S01]  /*65c0*/  SHF.L.U32 R96, R173, 0x10, RZ ;  /* 0x00000010ad607819 */ /* 0x000fe200000006ff */
[----:B------:R-:W-:Y:S01]  /*65d0*/  FADD R36, R36, 1 ;  /* 0x3f80000024247421 */ /* 0x000fe20000000000 */
[----:B------:R-:W-:-:S03]  /*65e0*/  SEL R44, R44, RZ, !P0 ;  /* 0x000000ff2c2c7207 */ /* 0x000fc60004000000 */
[----:B0-----:R-:W-:Y:S01]  /*65f0*/  FMUL R163, R19, R96 ;  /* 0x0000006013a37220 */ /* 0x001fe20000400000 */
        /* <DEDUP_REMOVED lines=8> */
[----:B------:R-:W-:Y:S02]  /*6680*/  SHF.L.U32 R44, R172, 0x10, RZ ;  /* 0x00000010ac2c7819 */ /* 0x000fe400000006ff */
[----:B------:R-:W-:Y:S02]  /*6690*/  SEL R174, R167, RZ, !P0 ;  /* 0x000000ffa7ae7207 */ /* 0x000fe40004000000 */
[----:B------:R-:W-:Y:S01]  /*66a0*/  PRMT R173, R173, 0x7632, R173 ;  /* 0x00007632adad7816 */ /* 0x000fe200000000ad */
[----:B------:R-:W-:Y:S01]  /*66b0*/  FADD R38, R38, 1 ;  /* 0x3f80000026267421 */ /* 0x000fe20000000000 */
[----:B------:R-:W-:Y:S01]  /*66c0*/  FMUL R97, R19, R44 ;  /* 0x0000002c13617220 */ /* 0x000fe20000400000 */
[----:B------:R-:W-:Y:S02]  /*66d0*/  SEL R46, R46, RZ, !P0 ;  /* 0x000000ff2e2e7207 */ /* 0x000fe40004000000 */
[----:B------:R-:W-:-:S02]  /*66e0*/  SHF.L.U32 R167, R174, 0x10, RZ ;  /* 0x00000010aea77819 */ /* 0x000fc400000006ff */
[----:B------:R-:W-:Y:S02]  /*66f0*/  SEL R37, R37, RZ, !P0 ;  /* 0x000000ff25257207 */ /* 0x000fe40004000000 */
[----:B------:R-:W-:Y:S01]  /*6700*/  SHF.L.U32 R44, R173, 0x10, RZ ;  /* 0x00000010ad2c7819 */ /* 0x000fe200000006ff */
[----:B------:R-:W-:Y:S01]  /*6710*/  FFMA R163, R97, R38, R50 ;  /* 0x0000002661a37223 */ /* 0x000fe20000000032 */
[----:B------:R-:W-:Y:S01]  /*6720*/  PRMT R166, R166, 0x7632, R166 ;  /* 0x00007632a6a67816 */ /* 0x000fe200000000a6 */
[----:B------:R-:W-:Y:S01]  /*6730*/  FADD R97, R46, 1 ;  /* 0x3f8000002e617421 */ /* 0x000fe20000000000 */
[----:B------:R-:W-:Y:S01]  /*6740*/  FMUL R38, R18, R167 ;  /* 0x000000a712267220 */ /* 0x000fe20000400000 */
[----:B------:R-:W-:Y:S01]  /*6750*/  SEL R167, R45, RZ, !P0 ;  /* 0x000000ff2da77207 */ /* 0x000fe20004000000 */
[----:B------:R-:W-:Y:S01]  /*6760*/  FADD R37, R37, 1 ;  /* 0x3f80000025257421 */ /* 0x000fe20000000000 */
[----:B------:R-:W-:Y:S01]  /*6770*/  FMUL R44, R19, R44 ;  /* 0x0000002c132c7220 */ /* 0x000fe20000400000 */
[----:B------:R-:W-:Y:S01]  /*6780*/  SHF.L.U32 R45, R166, 0x10, RZ ;  /* 0x00000010a62d7819 */ /* 0x000fe200000006ff */
[----:B------:R-:W-:Y:S01]  /*6790*/  FFMA R38, R38, R97, R163 ;  /* 0x0000006126267223 */ /* 0x000fe200000000a3 */
[----:B------:R-:W-:Y:S01]  /*67a0*/  IMAD.WIDE R96, R31, R186, c[0x0][0x5d0] ;  /* 0x000174001f607625 */ /* 0x000fe200078e02ba */
[----:B------:R-:W-:Y:S01]  /*67b0*/  CS2R R162, SRZ ;  /* 0x0000000000a27805 */ /* 0x000fe2000001ff00 */
[----:B------:R-:W-:Y:S01]  /*67c0*/  FFMA R46, R44, R37, R49 ;  /* 0x000000252c2e7223 */ /* 0x000fe20000000031 */
[----:B------:R-:W-:Y:S01]  /*67d0*/  FADD R44, R167, 1 ;  /* 0x3f800000a72c7421 */ /* 0x000fe20000000000 */
[----:B------:R-:W-:Y:S01]  /*67e0*/  FMUL R37, R18, R45 ;  /* 0x0000002d12257220 */ /* 0x000fe20000400000 */
[----:B------:R-:W-:Y:S01]  /*67f0*/  PRMT R172, R172, 0x7632, R172 ;  /* 0x00007632acac7816 */ /* 0x000fe200000000ac */
[----:B------:R-:W-:Y:S01]  /*6800*/  CS2R R166, SRZ ;  /* 0x0000000000a67805 */ /* 0x000fe2000001ff00 */
[----:B------:R0:W4:Y:S01]  /*6810*/  @!P0 LDG.E.EF.64 R162, [R96.64] ;  /* 0x0000003c60a28981 */ /* 0x000122000c0e1b00 */
[----:B------:R-:W-:Y:S01]  /*6820*/  FFMA R37, R37, R44, R46 ;  /* 0x0000002c25257223 */ /* 0x000fe2000000002e */
[----:B------:R-:W-:Y:S01]  /*6830*/  IMAD.WIDE R44, R31, R186, c[0x0][0x5b8] ;  /* 0x00016e001f2c7625 */ /* 0x000fe200078e02ba */
[----:B------:R-:W-:-:S02]  /*6840*/  SEL R39, R39, RZ, !P0 ;  /* 0x000000ff27277207 */ /* 0x000fc40004000000 */
[----:B------:R-:W-:Y:S02]  /*6850*/  SHF.L.U32 R46, R172, 0x10, RZ ;  /* 0x00000010ac2e7819 */ /* 0x000fe400000006ff */
[----:B------:R-:W-:Y:S01]  /*6860*/  PRMT R174, R174, 0x7632, R174 ;  /* 0x00007632aeae7816 */ /* 0x000fe200000000ae */
[----:B------:R1:W4:Y:S01]  /*6870*/  @!P0 LDG.E.EF.64 R166, [R44.64] ;  /* 0x0000003c2ca68981 */ /* 0x000322000c0e1b00 */
[----:B------:R-:W-:Y:S01]  /*6880*/  FADD R39, R39, 1 ;  /* 0x3f80000027277421 */ /* 0x000fe20000000000 */
[----:B0-----:R-:W-:Y:S01]  /*6890*/  SEL R97, R47, RZ, !P0 ;  /* 0x000000ff2f617207 */ /* 0x001fe20004000000 */
[----:B------:R-:W-:Y:S01]  /*68a0*/  FMUL R46, R19, R46 ;  /* 0x0000002e132e7220 */ /* 0x000fe20000400000 */
[----:B------:R-:W-:Y:S02]  /*68b0*/  SHF.L.U32 R47, R174, 0x10, RZ ;  /* 0x00000010ae2f7819 */ /* 0x000fe400000006ff */
[----:B------:R-:W-:Y:S01]  /*68c0*/  SEL R40, R40, RZ, !P0 ;  /* 0x000000ff28287207 */ /* 0x000fe20004000000 */
[----:B------:R-:W-:Y:S01]  /*68d0*/  FFMA R96, R46, R39, R51 ;  /* 0x000000272e607223 */ /* 0x000fe20000000033 */
[----:B------:R-:W-:Y:S01]  /*68e0*/  FADD R46, R97, 1 ;  /* 0x3f800000612e7421 */ /* 0x000fe20000000000 */
[----:B------:R-:W-:-:S02]  /*68f0*/  FMUL R39, R18, R47 ;  /* 0x0000002f12277220 */ /* 0x000fc40000400000 */
[----:B------:R-:W-:Y:S02]  /*6900*/  FADD R40, R40, 1 ;  /* 0x3f80000028287421 */ /* 0x000fe40000000000 */
[----:B------:R-:W-:Y:S01]  /*6910*/  FFMA R39, R39, R46, R96 ;  /* 0x0000002e27277223 */ /* 0x000fe20000000060 */
[----:B------:R-:W-:-:S05]  /*6920*/  SEL R42, R42, RZ, !P0 ;  /* 0x000000ff2a2a7207 */ /* 0x000fca0004000000 */
[----:B------:R-:W-:Y:S01]  /*6930*/  FADD R42, R42, 1 ;  /* 0x3f8000002a2a7421 */ /* 0x000fe20000000000 */
[----:B------:R-:W-:Y:S01]  /*6940*/  CS2R R184, SRZ ;  /* 0x0000000000b87805 */ /* 0x000fe2000001ff00 */
[----:B------:R-:W-:Y:S01]  /*6950*/  CS2R R186, SRZ ;  /* 0x0000000000ba7805 */ /* 0x000fe2000001ff00 */
[----:B--2---:R-:W-:-:S04]  /*6960*/  SEL R98, R98, RZ, !P0 ;  /* 0x000000ff62627207 */ /* 0x004fc80004000000 */
[----:B-1----:R-:W-:-:S05]  /*6970*/  SHF.L.U32 R44, R98, 0x10, RZ ;  /* 0x00000010622c7819 */ /* 0x002fca00000006ff */
[----:B------:R-:W-:Y:S01]  /*6980*/  FMUL R45, R21, R44 ;  /* 0x0000002c152d7220 */ /* 0x000fe20000400000 */
[----:B------:R-:W-:Y:S02]  /*6990*/  SEL R99, R99, RZ, !P0 ;  /* 0x000000ff63637207 */ /* 0x000fe40004000000 */
[----:B------:R-:W-:Y:S01]  /*69a0*/  SEL R46, R160, RZ, !P0 ;  /* 0x000000ffa02e7207 */ /* 0x000fe20004000000 */
[----:B------:R-:W-:Y:S01]  /*69b0*/  FFMA R47, R45, R40, R36 ;  /* 0x000000282d2f7223 */ /* 0x000fe20000000024 */
[----:B------:R-:W-:Y:S02]  /*69c0*/  SEL R45, R152, RZ, !P0 ;  /* 0x000000ff982d7207 */ /* 0x000fe40004000000 */
[----:B------:R-:W-:Y:S02]  /*69d0*/  SHF.L.U32 R97, R46, 0x10, RZ ;  /* 0x000000102e617819 */ /* 0x000fe400000006ff */
[----:B------:R-:W-:Y:S01]  /*69e0*/  SHF.L.U32 R44, R99, 0x10, RZ ;  /* 0x00000010632c7819 */ /* 0x000fe200000006ff */
[----:B------:R-:W-:-:S02]  /*69f0*/  FADD R45, R45, 1 ;  /* 0x3f8000002d2d7421 */ /* 0x000fc40000000000 */
[----:B------:R-:W-:-:S04]  /*6a00*/  FMUL R40, R20, R97 ;  /* 0x0000006114287220 */ /* 0x000fc80000400000 */
[----:B------:R-:W-:Y:S01]  /*6a10*/  FFMA R40, R40, R45, R47 ;  /* 0x0000002d28287223 */ /* 0x000fe2000000002f */
[----:B------:R-:W-:Y:S01]  /*6a20*/  FMUL R45, R21, R44 ;  /* 0x0000002c152d7220 */ /* 0x000fe20000400000 */
[----:B------:R-:W-:-:S03]  /*6a30*/  SEL R47, R161, RZ, !P0 ;  /* 0x000000ffa12f7207 */ /* 0x000fc60004000000 */
[----:B------:R-:W-:Y:S01]  /*6a40*/  FFMA R97, R45, R42, R38 ;  /* 0x0000002a2d617223 */ /* 0x000fe20000000026 */
[----:B------:R-:W-:Y:S02]  /*6a50*/  SEL R45, R154, RZ, !P0 ;  /* 0x000000ff9a2d7207 */ /* 0x000fe40004000000 */
[----:B------:R-:W-:Y:S02]  /*6a60*/  SHF.L.U32 R161, R47, 0x10, RZ ;  /* 0x000000102fa17819 */ /* 0x000fe400000006ff */
[----:B------:R-:W-:Y:S01]  /*6a70*/  MOV R251, UR4 ;  /* 0x0000000400fb7c02 */ /* 0x000fe20008000f00 */
[----:B------:R-:W-:Y:S01]  /*6a80*/  FADD R45, R45, 1 ;  /* 0x3f8000002d2d7421 */ /* 0x000fe20000000000 */
[----:B------:R-:W-:Y:S01]  /*6a90*/  MOV R152, 0x2 ;  /* 0x0000000200987802 */ /* 0x000fe20000000f00 */
[----:B------:R-:W-:Y:S01]  /*6aa0*/  FMUL R42, R20, R161 ;  /* 0x000000a1142a7220 */ /* 0x000fe20000400000 */
[----:B------:R-:W-:Y:S02]  /*6ab0*/  PRMT R98, R98, 0x7632, R98 ;  /* 0x0000763262627816 */ /* 0x000fe40000000062 */
[----:B------:R-:W-:Y:S01]  /*6ac0*/  SEL R41, R41, RZ, !P0 ;  /* 0x000000ff29297207 */ /* 0x000fe20004000000 */
[----:B------:R-:W-:Y:S01]  /*6ad0*/  FFMA R42, R42, R45, R97 ;  /* 0x0000002d2a2a7223 */ /* 0x000fe20000000061 */
[----:B------:R-:W-:Y:S01]  /*6ae0*/  IMAD.WIDE R44, R31, R152, c[0x0][0x600] ;  /* 0x000180001f2c7625 */ /* 0x000fe200078e0298 */
[----:B------:R-:W-:Y:S01]  /*6af0*/  PRMT R46, R46, 0x7632, R46 ;  /* 0x000076322e2e7816 */ /* 0x000fe2000000002e */
[----:B------:R-:W-:Y:S01]  /*6b00*/  CS2R R172, SRZ ;  /* 0x0000000000ac7805 */ /* 0x000fe2000001ff00 */
[----:B------:R-:W-:Y:S01]  /*6b10*/  PRMT R99, R99, 0x7632, R99 ;  /* 0x0000763263637816 */ /* 0x000fe20000000063 */
[----:B------:R-:W-:Y:S01]  /*6b20*/  CS2R R174, SRZ ;  /* 0x0000000000ae7805 */ /* 0x000fe2000001ff00 */
[----:B------:R0:W2:Y:S01]  /*6b30*/  @!P0 LDG.E.EF.64 R184, [R44.64] ;  /* 0x0000003c2cb88981 */ /* 0x0000a2000c0e1b00 */
[----:B------:R-:W-:-:S02]  /*6b40*/  SEL R43, R43, RZ, !P0 ;  /* 0x000000ff2b2b7207 */ /* 0x000fc40004000000 */
[----:B------:R-:W-:Y:S01]  /*6b50*/  SEL R155, R155, RZ, !P0 ;  /* 0x000000ff9b9b7207 */ /* 0x000fe20004000000 */
[----:B------:R-:W2:Y:S01]  /*6b60*/  LDL.LU R154, [R1+0x8] ;  /* 0x00000800019a7983 */ /* 0x000ea20000300800 */
[----:B0-----:R-:W-:-:S05]  /*6b70*/  IMAD.WIDE R44, R31, R152, c[0x0][0x5e8] ;  /* 0x00017a001f2c7625 */ /* 0x001fca00078e0298 */
[----:B------:R0:W2:Y:S01]  /*6b80*/  @!P0 LDG.E.EF.64 R186, [R44.64] ;  /* 0x0000003c2cba8981 */ /* 0x0000a2000c0e1b00 */
[----:B------:R-:W1:Y:S01]  /*6b90*/  R2UR UR4, R250 ;  /* 0x00000000fa0473c2 */ /* 0x000e6200000e0000 */
[----:B------:R-:W-:Y:S01]  /*6ba0*/  SHF.L.U32 R96, R98, 0x10, RZ ;  /* 0x0000001062607819 */ /* 0x000fe200000006ff */
[----:B------:R-:W-:-:S04]  /*6bb0*/  FADD R41, R41, 1 ;  /* 0x3f80000029297421 */ /* 0x000fc80000000000 */
[----:B------:R-:W-:Y:S01]  /*6bc0*/  FMUL R96, R21, R96 ;  /* 0x0000006015607220 */ /* 0x000fe20000400000 */
[----:B------:R-:W-:Y:S01]  /*6bd0*/  SHF.L.U32 R97, R46, 0x10, RZ ;  /* 0x000000102e617819 */ /* 0x000fe200000006ff */
[----:B0-----:R-:W-:Y:S02]  /*6be0*/  IMAD.WIDE R44, R31, R152, c[0x0][0x630] ;  /* 0x00018c001f2c7625 */ /* 0x001fe400078e0298 */
[----:B------:R-:W-:Y:S01]  /*6bf0*/  FFMA R41, R96, R41, R37 ;  /* 0x0000002960297223 */ /* 0x000fe20000000025 */
[----:B------:R-:W-:Y:S01]  /*6c00*/  SEL R96, R153, RZ, !P0 ;  /* 0x000000ff99607207 */ /* 0x000fe20004000000 */
[----:B------:R-:W-:Y:S01]  /*6c10*/  FMUL R46, R20, R97 ;  /* 0x00000061142e7220 */ /* 0x000fe20000400000 */
[----:B------:R0:W2:Y:S03]  /*6c20*/  @!P0 LDG.E.EF.64 R172, [R44.64] ;  /* 0x0000003c2cac8981 */ /* 0x0000a6000c0e1b00 */
[----:B------:R-:W-:-:S04]  /*6c30*/  FADD R96, R96, 1 ;  /* 0x3f80000060607421 */ /* 0x000fc80000000000 */
[----:B------:R-:W-:Y:S01]  /*6c40*/  FFMA R41, R46, R96, R41 ;  /* 0x000000602e297223 */ /* 0x000fe20000000029 */
[----:B-1----:R-:W-:Y:S01]  /*6c50*/  MOV R96, UR4 ;  /* 0x0000000400607c02 */ /* 0x002fe20008000f00 */
[----:B------:R1:W3:Y:S01]  /*6c60*/  R2UR UR4, R251 ;  /* 0x00000000fb0473c2 */ /* 0x0002e200000e0000 */
[----:B------:R-:W-:Y:S01]  /*6c70*/  CS2R R160, SRZ ;  /* 0x0000000000a07805 */ /* 0x000fe2000001ff00 */
[----:B0-----:R-:W-:Y:S01]  /*6c80*/  IMAD.WIDE R44, R31, R152, c[0x0][0x618] ;  /* 0x000186001f2c7625 */ /* 0x001fe200078e0298 */
[----:B------:R-:W-:-:S04]  /*6c90*/  SHF.L.U32 R46, R99, 0x10, RZ ;  /* 0x00000010632e7819 */ /* 0x000fc800000006ff */
[----:B------:R0:W2:Y:S01]  /*6ca0*/  @!P0 LDG.E.EL.64 R160, [R44.64] ;  /* 0x0000003c2ca08981 */ /* 0x0000a2000c2e1b00 */
[----:B------:R-:W-:Y:S01]  /*6cb0*/  PRMT R47, R47, 0x7632, R47 ;  /* 0x000076322f2f7816 */ /* 0x000fe2000000002f */
[----:B------:R-:W-:Y:S01]  /*6cc0*/  FADD R43, R43, 1 ;  /* 0x3f8000002b2b7421 */ /* 0x000fe20000000000 */
[----:B---3--:R-:W-:Y:S01]  /*6cd0*/  SEL R168, R168, RZ, !P0 ;  /* 0x000000ffa8a87207 */ /* 0x008fe20004000000 */
[----:B-1----:R-:W3:Y:S01]  /*6ce0*/  LDL.LU R251, [R1] ;  /* 0x0000000001fb7983 */ /* 0x002ee20000300800 */
[----:B0-----:R-:W-:Y:S01]  /*6cf0*/  IMAD.WIDE R44, R31, R152, c[0x0][0x648] ;  /* 0x000192001f2c7625 */ /* 0x001fe200078e0298 */
[----:B------:R-:W-:-:S04]  /*6d00*/  SHF.L.U32 R47, R47, 0x10, RZ ;  /* 0x000000102f2f7819 */ /* 0x000fc800000006ff */
[----:B------:R0:W3:Y:S01]  /*6d10*/  @!P0 LDG.E.EL.64 R174, [R44.64] ;  /* 0x0000003c2cae8981 */ /* 0x0000e2000c2e1b00 */
[----:B------:R-:W-:Y:S01]  /*6d20*/  MOV R97, UR4 ;  /* 0x0000000400617c02 */ /* 0x000fe20008000f00 */
[----:B0-----:R-:W-:-:S04]  /*6d30*/  FMUL R44, R21, R46 ;  /* 0x0000002e152c7220 */ /* 0x001fc80000400000 */
[----:B------:R-:W-:Y:S01]  /*6d40*/  FFMA R46, R44, R43, R39 ;  /* 0x0000002b2c2e7223 */ /* 0x000fe20000000027 */
[----:B------:R-:W-:Y:S01]  /*6d50*/  FADD R44, R155, 1 ;  /* 0x3f8000009b2c7421 */ /* 0x000fe20000000000 */
[----:B------:R-:W-:Y:S01]  /*6d60*/  FMUL R43, R20, R47 ;  /* 0x0000002f142b7220 */ /* 0x000fe20000400000 */
[----:B------:R-:W-:-:S03]  /*6d70*/  IMAD.WIDE.U32 R96, R201, 0x10, R96 ;  /* 0x00000010c9607825 */ /* 0x000fc600078e0060 */
[----:B------:R-:W-:Y:S02]  /*6d80*/  FFMA R43, R43, R44, R46 ;  /* 0x0000002c2b2b7223 */ /* 0x000fe4000000002e */
[----:B------:R-:W-:Y:S01]  /*6d90*/  CS2R R44, SRZ ;  /* 0x00000000002c7805 */ /* 0x000fe2000001ff00 */
[----:B------:R-:W-:Y:S01]  /*6da0*/  CS2R R46, SRZ ;  /* 0x00000000002e7805 */ /* 0x000fe2000001ff00 */
[----:B------:R-:W-:Y:S02]  /*6db0*/  SEL R98, R100, RZ, !P0 ;  /* 0x000000ff64627207 */ /* 0x000fe40004000000 */
[----:B------:R-:W-:-:S03]  /*6dc0*/  SHF.L.U32 R100, R168, 0x10, RZ ;  /* 0x00000010a8647819 */ /* 0x000fc600000006ff */
[----:B------:R0:W3:Y:S01]  /*6dd0*/  @!P0 LDG.E.EL.128 R44, [R96.64] ;  /* 0x0000003c602c8981 */ /* 0x0000e2000c2e1d00 */
[----:B------:R-:W-:Y:S01]  /*6de0*/  FADD R98, R98, 1 ;  /* 0x3f80000062627421 */ /* 0x000fe20000000000 */
[----:B------:R-:W-:Y:S01]  /*6df0*/  FMUL R99, R23, R100 ;  /* 0x0000006417637220 */ /* 0x000fe20000400000 */
[----:B------:R-:W-:Y:S02]  /*6e00*/  SEL R164, R164, RZ, !P0 ;  /* 0x000000ffa4a47207 */ /* 0x000fe40004000000 */
[----:B------:R-:W-:Y:S01]  /*6e10*/  SEL R32, R32, RZ, !P0 ;  /* 0x000000ff20207207 */ /* 0x000fe20004000000 */
[----:B------:R-:W-:Y:S01]  /*6e20*/  FFMA R98, R99, R98, R40 ;  /* 0x0000006263627223 */ /* 0x000fe20000000028 */
[----:B------:R-:W-:Y:S02]  /*6e30*/  SHF.L.U32 R99, R164, 0x10, RZ ;  /* 0x00000010a4637819 */ /* 0x000fe400000006ff */
[----:B------:R-:W-:Y:S01]  /*6e40*/  SEL R169, R169, RZ, !P0 ;  /* 0x000000ffa9a97207 */ /* 0x000fe20004000000 */
[----:B------:R-:W-:-:S02]  /*6e50*/  FADD R32, R32, 1 ;  /* 0x3f80000020207421 */ /* 0x000fc40000000000 */
[----:B0-----:R-:W-:Y:S01]  /*6e60*/  FMUL R97, R22, R99 ;  /* 0x0000006316617220 */ /* 0x001fe20000400000 */
[----:B------:R-:W-:-:S03]  /*6e70*/  SEL R96, R102, RZ, !P0 ;  /* 0x000000ff66607207 */ /* 0x000fc60004000000 */
[----:B------:R-:W-:Y:S01]  /*6e80*/  FFMA R32, R97, R32, R98 ;  /* 0x0000002061207223 */ /* 0x000fe20000000062 */
[----:B------:R-:W-:Y:S02]  /*6e90*/  SHF.L.U32 R98, R169, 0x10, RZ ;  /* 0x00000010a9627819 */ /* 0x000fe400000006ff */
[----:B------:R-:W-:Y:S01]  /*6ea0*/  SEL R165, R165, RZ, !P0 ;  /* 0x000000ffa5a57207 */ /* 0x000fe20004000000 */
[----:B------:R-:W-:Y:S01]  /*6eb0*/  FADD R96, R96, 1 ;  /* 0x3f80000060607421 */ /* 0x000fe20000000000 */
[----:B------:R-:W-:Y:S01]  /*6ec0*/  SEL R34, R34, RZ, !P0 ;  /* 0x000000ff22227207 */ /* 0x000fe20004000000 */
[----:B------:R-:W-:Y:S01]  /*6ed0*/  FMUL R97, R23, R98 ;  /* 0x0000006217617220 */ /* 0x000fe20000400000 */
[----:B------:R-:W-:-:S03]  /*6ee0*/  SHF.L.U32 R153, R165, 0x10, RZ ;  /* 0x00000010a5997819 */ /* 0x000fc600000006ff */
[----:B------:R-:W-:Y:S01]  /*6ef0*/  FFMA R99, R97, R96, R42 ;  /* 0x0000006061637223 */ /* 0x000fe2000000002a */
[----:B------:R-:W-:Y:S01]  /*6f00*/  FADD R97, R34, 1 ;  /* 0x3f80000022617421 */ /* 0x000fe20000000000 */
[----:B------:R-:W-:Y:S01]  /*6f10*/  FMUL R34, R22, R153 ;  /* 0x0000009916227220 */ /* 0x000fe20000400000 */
[----:B------:R-:W-:-:S03]  /*6f20*/  MOV R96, R249 ;  /* 0x000000f900607202 */ /* 0x000fc60000000f00 */
[----:B------:R-:W-:Y:S01]  /*6f30*/  FFMA R34, R34, R97, R99 ;  /* 0x0000006122227223 */ /* 0x000fe20000000063 */
[----:B------:R-:W-:Y:S01]  /*6f40*/  MOV R97, R248 ;  /* 0x000000f800617202 */ /* 0x000fe20000000f00 */
[----:B------:R-:W-:-:S04]  /*6f50*/  CS2R R98, SRZ ;  /* 0x0000000000627805 */ /* 0x000fc8000001ff00 */
[----:B------:R-:W-:Y:S02]  /*6f60*/  IMAD.WIDE.U32 R152, R201, 0x10, R96 ;  /* 0x00000010c9987825 */ /* 0x000fe400078e0060 */
[----:B------:R-:W-:Y:S01]  /*6f70*/  CS2R R96, SRZ ;  /* 0x0000000000607805 */ /* 0x000fe2000001ff00 */
[----:B------:R-:W3:Y:S05]  /*6f80*/  LDL.LU R201, [R1+0xc] ;  /* 0x00000c0001c97983 */ /* 0x000eea0000300800 */
[----:B------:R0:W3:Y:S04]  /*6f90*/  @!P0 LDG.E.EL.128 R96, [R152.64] ;  /* 0x0000003c98608981 */ /* 0x0000e8000c2e1d00 */
[----:B0-----:R-:W3:Y:S01]  /*6fa0*/  LDL.LU R152, [R1+0x4] ;  /* 0x0000040001987983 */ /* 0x001ee20000300800 */
[----:B------:R-:W-:-:S02]  /*6fb0*/  PRMT R168, R168, 0x7632, R168 ;  /* 0x00007632a8a87816 */ /* 0x000fc400000000a8 */
        /* <DEDUP_REMOVED lines=10> */
[----:B------:R-:W-:Y:S02]  /*7060*/  PRMT R169, R169, 0x7632, R169 ;  /* 0x00007632a9a97816 */ /* 0x000fe400000000a9 */
[----:B------:R-:W-:Y:S01]  /*7070*/  SEL R103, R103, RZ, !P0 ;  /* 0x000000ff67677207 */ /* 0x000fe20004000000 */
[----:B------:R-:W-:Y:S01]  /*7080*/  FFMA R33, R33, R100, R102 ;  /* 0x0000006421217223 */ /* 0x000fe20000000066 */
[----:B------:R-:W-:Y:S02]  /*7090*/  SHF.L.U32 R100, R169, 0x10, RZ ;  /* 0x00000010a9647819 */ /* 0x000fe400000006ff */
[----:B------:R-:W-:Y:S02]  /*70a0*/  PRMT R165, R165, 0x7632, R165 ;  /* 0x00007632a5a57816 */ /* 0x000fe400000000a5 */
[----:B------:R-:W-:Y:S01]  /*70b0*/  SEL R101, R35, RZ, !P0 ;  /* 0x000000ff23657207 */ /* 0x000fe20004000000 */
[----:B------:R-:W-:Y:S01]  /*70c0*/  FADD R35, R103, 1 ;  /* 0x3f80000067237421 */ /* 0x000fe20000000000 */
[----:B------:R-:W-:Y:S01]  /*70d0*/  FMUL R100, R23, R100 ;  /* 0x0000006417647220 */ /* 0x000fe20000400000 */
[----:B------:R-:W-:-:S03]  /*70e0*/  SHF.L.U32 R165, R165, 0x10, RZ ;  /* 0x00000010a5a57819 */ /* 0x000fc600000006ff */
[----:B------:R-:W-:Y:S01]  /*70f0*/  FFMA R102, R100, R35, R43 ;  /* 0x0000002364667223 */ /* 0x000fe2000000002b */
[----:B------:R-:W-:Y:S01]  /*7100*/  FADD R100, R101, 1 ;  /* 0x3f80000065647421 */ /* 0x000fe20000000000 */
[----:B------:R-:W-:Y:S01]  /*7110*/  FMUL R35, R22, R165 ;  /* 0x000000a516237220 */ /* 0x000fe20000400000 */
[----:B----4-:R-:W-:Y:S02]  /*7120*/  SEL R162, R162, RZ, !P0 ;  /* 0x000000ffa2a27207 */ /* 0x010fe40004000000 */
        /* <DEDUP_REMOVED lines=29> */
[----:B------:R-:W-:Y:S02]  /*7300*/  SEL R167, R167, RZ, !P0 ;  /* 0x000000ffa7a77207 */ /* 0x000fe40004000000 */
[----:B------:R-:W-:Y:S01]  /*7310*/  PRMT R163, R163, 0x7632, R163 ;  /* 0x00007632a3a37816 */ /* 0x000fe200000000a3 */
[----:B------:R-:W-:Y:S01]  /*7320*/  FFMA R73, R73, R84, R86 ;  /* 0x0000005449497223 */ /* 0x000fe20000000056 */
[----:B------:R-:W-:Y:S02]  /*7330*/  SHF.L.U32 R153, R167, 0x10, RZ ;  /* 0x00000010a7997819 */ /* 0x000fe400000006ff */
[----:B------:R-:W-:Y:S02]  /*7340*/  SEL R87, R87, RZ, !P0 ;  /* 0x000000ff57577207 */ /* 0x000fe40004000000 */
[----:B------:R-:W-:-:S02]  /*7350*/  SHF.L.U32 R84, R163, 0x10, RZ ;  /* 0x00000010a3547819 */ /* 0x000fc400000006ff */
[----:B------:R-:W-:Y:S02]  /*7360*/  PRMT R167, R167, 0x7632, R167 ;  /* 0x00007632a7a77816 */ /* 0x000fe400000000a7 */
[----:B------:R-:W-:Y:S01]  /*7370*/  SEL R85, R75, RZ, !P0 ;  /* 0x000000ff4b557207 */ /* 0x000fe20004000000 */
[----:B------:R-:W-:Y:S01]  /*7380*/  FADD R75, R87, 1 ;  /* 0x3f800000574b7421 */ /* 0x000fe20000000000 */
[----:B------:R-:W-:Y:S01]  /*7390*/  FMUL R84, R25, R84 ;  /* 0x0000005419547220 */ /* 0x000fe20000400000 */
[----:B------:R-:W-:-:S03]  /*73a0*/  SHF.L.U32 R167, R167, 0x10, RZ ;  /* 0x00000010a7a77819 */ /* 0x000fc600000006ff */
[----:B------:R-:W-:Y:S01]  /*73b0*/  FFMA R86, R84, R75, R35 ;  /* 0x0000004b54567223 */ /* 0x000fe20000000023 */
[----:B------:R-:W-:Y:S01]  /*73c0*/  FADD R84, R85, 1 ;  /* 0x3f80000055547421 */ /* 0x000fe20000000000 */
[----:B------:R-:W-:-:S04]  /*73d0*/  FMUL R75, R24, R167 ;  /* 0x000000a7184b7220 */ /* 0x000fc80000400000 */
[----:B------:R-:W-:Y:S01]  /*73e0*/  FFMA R75, R75, R84, R86 ;  /* 0x000000544b4b7223 */ /* 0x000fe20000000056 */
[----:B------:R-:W-:Y:S02]  /*73f0*/  SEL R84, R76, RZ, !P0 ;  /* 0x000000ff4c547207 */ /* 0x000fe40004000000 */
[----:B------:R-:W-:Y:S02]  /*7400*/  SEL R74, R74, RZ, !P0 ;  /* 0x000000ff4a4a7207 */ /* 0x000fe40004000000 */
[----:B------:R-:W-:Y:S01]  /*7410*/  SEL R77, R77, RZ, !P0 ;  /* 0x000000ff4d4d7207 */ /* 0x000fe20004000000 */
[----:B------:R-:W-:Y:S01]  /*7420*/  FADD R84, R84, 1 ;  /* 0x3f80000054547421 */ /* 0x000fe20000000000 */
[----:B------:R-:W-:Y:S01]  /*7430*/  SEL R78, R78, RZ, !P0 ;  /* 0x000000ff4e4e7207 */ /* 0x000fe20004000000 */
[----:B------:R-:W-:Y:S01]  /*7440*/  FADD R101, R74, 1 ;  /* 0x3f8000004a657421 */ /* 0x000fe20000000000 */
[----:B------:R-:W-:Y:S01]  /*7450*/  FMUL R74, R24, R153 ;  /* 0x00000099184a7220 */ /* 0x000fe20000400000 */
[----:B------:R-:W-:-:S02]  /*7460*/  SEL R64, R64, RZ, !P0 ;  /* 0x000000ff40407207 */ /* 0x000fc40004000000 */
[----:B------:R-:W-:Y:S01]  /*7470*/  FADD R78, R78, 1 ;  /* 0x3f8000004e4e7421 */ /* 0x000fe20000000000 */
[----:B------:R-:W-:Y:S01]  /*7480*/  FFMA R74, R74, R101, R103 ;  /* 0x000000654a4a7223 */ /* 0x000fe20000000067 */
[----:B------:R-:W-:Y:S02]  /*7490*/  SEL R101, R67, RZ, !P0 ;  /* 0x000000ff43657207 */ /* 0x000fe40004000000 */
[----:B------:R-:W-:Y:S02]  /*74a0*/  SEL R67, R53, RZ, !P0 ;  /* 0x000000ff35437207 */ /* 0x000fe40004000000 */
[----:B------:R-:W-:Y:S02]  /*74b0*/  SEL R87, R66, RZ, !P0 ;  /* 0x000000ff42577207 */ /* 0x000fe40004000000 */
[----:B------:R-:W-:Y:S02]  /*74c0*/  SEL R66, R55, RZ, !P0 ;  /* 0x000000ff37427207 */ /* 0x000fe40004000000 */
[----:B--2---:R-:W-:-:S02]  /*74d0*/  SEL R184, R184, RZ, !P0 ;  /* 0x000000ffb8b87207 */ /* 0x004fc40004000000 */
[----:B------:R-:W-:Y:S02]  /*74e0*/  SEL R185, R185, RZ, !P0 ;  /* 0x000000ffb9b97207 */ /* 0x000fe40004000000 */
[C---:B------:R-:W-:Y:S02]  /*74f0*/  SHF.L.U32 R76, R184.reuse, 0x10, RZ ;  /* 0x00000010b84c7819 */ /* 0x040fe400000006ff */
[----:B------:R-:W-:-:S03]  /*7500*/  PRMT R184, R184, 0x7632, R184 ;  /* 0x00007632b8b87816 */ /* 0x000fc600000000b8 */
[----:B------:R-:W-:Y:S01]  /*7510*/  FMUL R85, R27, R76 ;  /* 0x0000004c1b557220 */ /* 0x000fe20000400000 */
[C---:B------:R-:W-:Y:S02]  /*7520*/  PRMT R76, R185.reuse, 0x7632, R76 ;  /* 0x00007632b94c7816 */ /* 0x040fe4000000004c */
[----:B------:R-:W-:Y:S01]  /*7530*/  SHF.L.U32 R86, R185, 0x10, RZ ;  /* 0x00000010b9567819 */ /* 0x000fe200000006ff */
[----:B------:R-:W-:Y:S01]  /*7540*/  FFMA R84, R85, R84, R72 ;  /* 0x0000005455547223 */ /* 0x000fe20000000048 */
[----:B------:R-:W-:Y:S02]  /*7550*/  SHF.L.U32 R100, R76, 0x10, RZ ;  /* 0x000000104c647819 */ /* 0x000fe400000006ff */
[----:B------:R-:W-:Y:S02]  /*7560*/  SHF.L.U32 R184, R184, 0x10, RZ ;  /* 0x00000010b8b87819 */ /* 0x000fe400000006ff */
[----:B------:R-:W-:Y:S01]  /*7570*/  SEL R85, R79, RZ, !P0 ;  /* 0x000000ff4f557207 */ /* 0x000fe20004000000 */
[----:B------:R-:W-:Y:S01]  /*7580*/  FADD R79, R77, 1 ;  /* 0x3f8000004d4f7421 */ /* 0x000fe20000000000 */
[----:B------:R-:W-:Y:S01]  /*7590*/  SEL R186, R186, RZ, !P0 ;  /* 0x000000ffbaba7207 */ /* 0x000fe20004000000 */
[C---:B------:R-:W-:Y:S01]  /*75a0*/  FMUL R77, R27.reuse, R86 ;  /* 0x000000561b4d7220 */ /* 0x040fe20000400000 */
[C---:B------:R-:W-:Y:S01]  /*75b0*/  FMUL R86, R27.reuse, R100 ;  /* 0x000000641b567220 */ /* 0x040fe20000400000 */
[----:B------:R-:W-:Y:S01]  /*75c0*/  FMUL R76, R27, R184 ;  /* 0x000000b81b4c7220 */ /* 0x000fe20000400000 */
[----:B------:R-:W-:-:S02]  /*75d0*/  SEL R100, R65, RZ, !P0 ;  /* 0x000000ff41647207 */ /* 0x000fc40004000000 */
[----:B------:R-:W-:Y:S01]  /*75e0*/  SHF.L.U32 R65, R186, 0x10, RZ ;  /* 0x00000010ba417819 */ /* 0x000fe200000006ff */
[----:B------:R-:W-:Y:S01]  /*75f0*/  FFMA R78, R77, R78, R74 ;  /* 0x0000004e4d4e7223 */ /* 0x000fe2000000004a */
[----:B------:R-:W-:Y:S01]  /*7600*/  FFMA R77, R76, R79, R73 ;  /* 0x0000004f4c4d7223 */ /* 0x000fe20000000049 */
[----:B------:R-:W-:Y:S01]  /*7610*/  SEL R79, R52, RZ, !P0 ;  /* 0x000000ff344f7207 */ /* 0x000fe20004000000 */
[----:B------:R-:W-:Y:S01]  /*7620*/  FADD R52, R64, 1 ;  /* 0x3f80000040347421 */ /* 0x000fe20000000000 */
[----:B------:R-:W-:Y:S01]  /*7630*/  FMUL R53, R26, R65 ;  /* 0x000000411a357220 */ /* 0x000fe20000400000 */
[----:B------:R-:W-:Y:S01]  /*7640*/  SEL R187, R187, RZ, !P0 ;  /* 0x000000ffbbbb7207 */ /* 0x000fe20004000000 */
[----:B------:R-:W-:Y:S01]  /*7650*/  FADD R85, R85, 1 ;  /* 0x3f80000055557421 */ /* 0x000fe20000000000 */
[----:B------:R-:W-:Y:S01]  /*7660*/  PRMT R186, R186, 0x7632, R186 ;  /* 0x00007632baba7816 */ /* 0x000fe200000000ba */
[----:B------:R-:W-:Y:S01]  /*7670*/  FFMA R52, R53, R52, R84 ;  /* 0x0000003435347223 */ /* 0x000fe20000000054 */
[----:B------:R-:W-:Y:S01]  /*7680*/  PRMT R53, R187, 0x7632, R53 ;  /* 0x00007632bb357816 */ /* 0x000fe20000000035 */
[----:B------:R-:W-:Y:S01]  /*7690*/  FFMA R76, R86, R85, R75 ;  /* 0x00000055564c7223 */ /* 0x000fe2000000004b */
[----:B------:R-:W-:Y:S01]  /*76a0*/  SEL R85, R54, RZ, !P0 ;  /* 0x000000ff36557207 */ /* 0x000fe20004000000 */
[----:B------:R-:W-:Y:S01]  /*76b0*/  FADD R54, R87, 1 ;  /* 0x3f80000057367421 */ /* 0x000fe20000000000 */
[----:B------:R-:W-:-:S02]  /*76c0*/  SHF.L.U32 R187, R187, 0x10, RZ ;  /* 0x00000010bbbb7819 */ /* 0x000fc400000006ff */
[----:B------:R-:W-:Y:S02]  /*76d0*/  SHF.L.U32 R55, R186, 0x10, RZ ;  /* 0x00000010ba377819 */ /* 0x000fe400000006ff */
[----:B------:R-:W-:Y:S01]  /*76e0*/  SHF.L.U32 R87, R53, 0x10, RZ ;  /* 0x0000001035577819 */ /* 0x000fe200000006ff */
[C---:B------:R-:W-:Y:S01]  /*76f0*/  FMUL R53, R26.reuse, R187 ;  /* 0x000000bb1a357220 */ /* 0x040fe20000400000 */
[----:B------:R-:W-:Y:S01]  /*7700*/  FADD R65, R101, 1 ;  /* 0x3f80000065417421 */ /* 0x000fe20000000000 */
[----:B------:R-:W-:Y:S01]  /*7710*/  FMUL R64, R26, R55 ;  /* 0x000000371a407220 */ /* 0x000fe20000400000 */
[----:B------:R-:W-:Y:S01]  /*7720*/  FADD R84, R100, 1 ;  /* 0x3f80000064547421 */ /* 0x000fe20000000000 */
[----:B------:R-:W-:Y:S01]  /*7730*/  FMUL R55, R26, R87 ;  /* 0x000000571a377220 */ /* 0x000fe20000400000 */
[----:B------:R-:W-:Y:S01]  /*7740*/  SEL R173, R173, RZ, !P0 ;  /* 0x000000ffadad7207 */ /* 0x000fe20004000000 */
[----:B------:R-:W-:Y:S01]  /*7750*/  FFMA R54, R53, R54, R78 ;  /* 0x0000003635367223 */ /* 0x000fe2000000004e */
[----:B------:R-:W-:Y:S01]  /*7760*/  SEL R172, R172, RZ, !P0 ;  /* 0x000000ffacac7207 */ /* 0x000fe20004000000 */
[----:B------:R-:W-:Y:S01]  /*7770*/  FFMA R53, R64, R84, R77 ;  /* 0x0000005440357223 */ /* 0x000fe2000000004d */
[--C-:B------:R-:W-:Y:S01]  /*7780*/  FFMA R55, R55, R65, R76.reuse ;  /* 0x0000004137377223 */ /* 0x100fe2000000004c */
[----:B------:R-:W-:Y:S01]  /*7790*/  FADD R77, R67, 1 ;  /* 0x3f800000434d7421 */ /* 0x000fe20000000000 */
[----:B------:R-:W-:-:S02]  /*77a0*/  PRMT R76, R173, 0x7632, R76 ;  /* 0x00007632ad4c7816 */ /* 0x000fc4000000004c */
[C---:B------:R-:W-:Y:S02]  /*77b0*/  PRMT R67, R172.reuse, 0x7632, R67 ;  /* 0x00007632ac437816 */ /* 0x040fe40000000043 */
[----:B------:R-:W-:Y:S02]  /*77c0*/  MOV R86, 0x4 ;  /* 0x0000000400567802 */ /* 0x000fe40000000f00 */
[----:B------:R-:W-:Y:S02]  /*77d0*/  SHF.L.U32 R172, R172, 0x10, RZ ;  /* 0x00000010acac7819 */ /* 0x000fe400000006ff */
[----:B------:R-:W-:Y:S02]  /*77e0*/  SHF.L.U32 R76, R76, 0x10, RZ ;  /* 0x000000104c4c7819 */ /* 0x000fe400000006ff */
[----:B------:R-:W-:Y:S01]  /*77f0*/  SHF.L.U32 R100, R67, 0x10, RZ ;  /* 0x0000001043647819 */ /* 0x000fe200000006ff */
[----:B------:R-:W-:Y:S01]  /*7800*/  IMAD.WIDE R64, R31, R86, c[0x0][0x660] ;  /* 0x000198001f407625 */ /* 0x000fe200078e0256 */
[----:B------:R-:W-:Y:S01]  /*7810*/  SHF.L.U32 R78, R173, 0x10, RZ ;  /* 0x00000010ad4e7819 */ /* 0x000fe200000006ff */
[----:B------:R-:W-:Y:S01]  /*7820*/  FADD R87, R66, 1 ;  /* 0x3f80000042577421 */ /* 0x000fe20000000000 */
[----:B------:R-:W-:Y:S01]  /*7830*/  FADD R79, R79, 1 ;  /* 0x3f8000004f4f7421 */ /* 0x000fe20000000000 */
[C---:B------:R-:W-:Y:S01]  /*7840*/  FMUL R67, R29.reuse, R172 ;  /* 0x000000ac1d437220 */ /* 0x040fe20000400000 */
[C---:B------:R-:W-:Y:S01]  /*7850*/  FMUL R66, R29.reuse, R76 ;  /* 0x0000004c1d427220 */ /* 0x040fe20000400000 */
[----:B------:R-:W-:Y:S01]  /*7860*/  FMUL R100, R29, R100 ;  /* 0x000000641d647220 */ /* 0x000fe20000400000 */
[----:B------:R-:W-:Y:S01]  /*7870*/  FADD R85, R85, 1 ;  /* 0x3f80000055557421 */ /* 0x000fe20000000000 */
[----:B------:R-:W-:Y:S01]  /*7880*/  FMUL R101, R29, R78 ;  /* 0x0000004e1d657220 */ /* 0x000fe20000400000 */
[----:B------:R0:W-:Y:S01]  /*7890*/  @!P0 STG.E.128 [R64.64], R148 ;  /* 0x0000009440008986 */ /* 0x0001e2000c101d3c */
[----:B------:R-:W-:Y:S01]  /*78a0*/  FFMA R102, R67, R79, R52 ;  /* 0x0000004f43667223 */ /* 0x000fe20000000034 */
[----:B------:R-:W-:Y:S01]  /*78b0*/  FFMA R87, R66, R87, R55 ;  /* 0x0000005742577223 */ /* 0x000fe20000000037 */
[----:B------:R-:W-:Y:S01]  /*78c0*/  FFMA R100, R100, R77, R53 ;  /* 0x0000004d64647223 */ /* 0x000fe20000000035 */
[----:B------:R-:W-:Y:S01]  /*78d0*/  IMAD.WIDE R66, R31, R86, c[0x0][0x670] ;  /* 0x00019c001f427625 */ /* 0x000fe200078e0256 */
[----:B------:R-:W-:-:S03]  /*78e0*/  FFMA R101, R101, R85, R54 ;  /* 0x0000005565657223 */ /* 0x000fc60000000036 */
[----:B------:R-:W-:-:S04]  /*78f0*/  IMAD.WIDE R76, R31, R86, c[0x0][0x678] ;  /* 0x00019e001f4c7625 */ /* 0x000fc800078e0256 */
[----:B------:R-:W-:-:S04]  /*7900*/  IMAD.WIDE R78, R31, R86, c[0x0][0x680] ;  /* 0x0001a0001f4e7625 */ /* 0x000fc800078e0256 */
[----:B0-----:R-:W-:-:S04]  /*7910*/  IMAD.WIDE R64, R31, R86, c[0x0][0x668] ;  /* 0x00019a001f407625 */ /* 0x001fc800078e0256 */
[CC--:B------:R-:W-:Y:S01]  /*7920*/  IMAD.WIDE R84, R31.reuse, R86.reuse, c[0x0][0x688] ;  /* 0x0001a2001f547625 */ /* 0x0c0fe200078e0256 */
[----:B------:R0:W-:Y:S04]  /*7930*/  @!P0 STG.E.128 [R64.64], R132 ;  /* 0x0000008440008986 */ /* 0x0001e8000c101d3c */
[----:B------:R1:W-:Y:S04]  /*7940*/  @!P0 STG.E.128 [R66.64], R144 ;  /* 0x0000009042008986 */ /* 0x0003e8000c101d3c */
[----:B------:R2:W-:Y:S04]  /*7950*/  @!P0 STG.E.128 [R76.64], R140 ;  /* 0x0000008c4c008986 */ /* 0x0005e8000c101d3c */
[----:B------:R4:W-:Y:S01]  /*7960*/  @!P0 STG.E.128 [R78.64], R136 ;  /* 0x000000884e008986 */ /* 0x0009e2000c101d3c */
[----:B0-----:R-:W-:-:S03]  /*7970*/  IMAD.WIDE R64, R31, R86, c[0x0][0x690] ;  /* 0x0001a4001f407625 */ /* 0x001fc600078e0256 */
[----:B------:R0:W-:Y:S01]  /*7980*/  @!P0 STG.E.128 [R84.64], R128 ;  /* 0x0000008054008986 */ /* 0x0001e2000c101d3c */
[----:B-1----:R-:W-:-:S03]  /*7990*/  IMAD.WIDE R66, R31, R86, c[0x0][0x698] ;  /* 0x0001a6001f427625 */ /* 0x002fc600078e0256 */
[----:B------:R1:W-:Y:S01]  /*79a0*/  @!P0 STG.E.128 [R64.64], R112 ;  /* 0x0000007040008986 */ /* 0x0003e2000c101d3c */
[----:B--2---:R-:W-:-:S03]  /*79b0*/  IMAD.WIDE R76, R31, R86, c[0x0][0x6a0] ;  /* 0x0001a8001f4c7625 */ /* 0x004fc600078e0256 */
[----:B------:R2:W-:Y:S01]  /*79c0*/  @!P0 STG.E.128 [R66.64], R124 ;  /* 0x0000007c42008986 */ /* 0x0005e2000c101d3c */
[----:B----4-:R-:W-:-:S03]  /*79d0*/  IMAD.WIDE R78, R31, R86, c[0x0][0x6a8] ;  /* 0x0001aa001f4e7625 */ /* 0x010fc600078e0256 */
        /* <DEDUP_REMOVED lines=12> */
[----:B------:R-:W-:Y:S04]  /*7aa0*/  @!P0 STG.E.128 [R78.64], R88 ;  /* 0x000000584e008986 */ /* 0x000fe8000c101d3c */
[----:B------:R1:W-:Y:S01]  /*7ab0*/  @!P0 STG.E.128 [R84.64], R60 ;  /* 0x0000003c54008986 */ /* 0x0003e2000c101d3c */
[----:B--2---:R-:W-:Y:S01]  /*7ac0*/  IMAD.WIDE R64, R31, R86, c[0x0][0x6f0] ;  /* 0x0001bc001f407625 */ /* 0x004fe200078e0256 */
[----:B---3--:R-:W-:-:S03]  /*7ad0*/  SEL R44, R44, RZ, !P0 ;  /* 0x000000ff2c2c7207 */ /* 0x008fc60004000000 */
[-C--:B----4-:R-:W-:Y:S01]  /*7ae0*/  IMAD.WIDE R66, R31, R86.reuse, c[0x0][0x6f8] ;  /* 0x0001be001f427625 */ /* 0x090fe200078e0256 */
[----:B------:R-:W-:Y:S02]  /*7af0*/  SEL R160, R160, RZ, !P0 ;  /* 0x000000ffa0a07207 */ /* 0x000fe40004000000 */
[----:B------:R-:W-:Y:S01]  /*7b00*/  SEL R161, R161, RZ, !P0 ;  /* 0x000000ffa1a17207 */ /* 0x000fe20004000000 */
[----:B0-----:R-:W-:-:S04]  /*7b10*/  IMAD.WIDE R76, R31, R86, c[0x0][0x700] ;  /* 0x0001c0001f4c7625 */ /* 0x001fc800078e0256 */
[----:B-1----:R-:W-:-:S04]  /*7b20*/  IMAD.WIDE R60, R31, R86, c[0x0][0x6e0] ;  /* 0x0001b8001f3c7625 */ /* 0x002fc800078e0256 */
[----:B------:R-:W-:Y:S01]  /*7b30*/  IMAD.WIDE R62, R31, R86, c[0x0][0x6e8] ;  /* 0x0001ba001f3e7625 */ /* 0x000fe200078e0256 */
[----:B------:R0:W-:Y:S04]  /*7b40*/  @!P0 STG.E.128 [R60.64], R80 ;  /* 0x000000503c008986 */ /* 0x0001e8000c101d3c */
[----:B------:R-:W-:Y:S04]  /*7b50*/  @!P0 STG.E.128 [R62.64], R68 ;  /* 0x000000443e008986 */ /* 0x000fe8000c101d3c */
[----:B------:R-:W-:Y:S04]  /*7b60*/  @!P0 STG.E.128 [R64.64], R56 ;  /* 0x0000003840008986 */ /* 0x000fe8000c101d3c */
[----:B------:R-:W-:Y:S04]  /*7b70*/  @!P0 STG.E.128 [R66.64], R48 ;  /* 0x0000003042008986 */ /* 0x000fe8000c101d3c */
[----:B------:R1:W-:Y:S01]  /*7b80*/  @!P0 STG.E.128 [R76.64], R36 ;  /* 0x000000244c008986 */ /* 0x0003e2000c101d3c */
[----:B0-----:R-:W-:Y:S01]  /*7b90*/  FADD R60, R44, 1 ;  /* 0x3f8000002c3c7421 */ /* 0x001fe20000000000 */
[----:B------:R-:W-:-:S02]  /*7ba0*/  PRMT R44, R160, 0x7632, R44 ;  /* 0x00007632a02c7816 */ /* 0x000fc4000000002c */
[----:B------:R-:W-:Y:S02]  /*7bb0*/  SEL R78, R45, RZ, !P0 ;  /* 0x000000ff2d4e7207 */ /* 0x000fe40004000000 */
[----:B------:R-:W-:Y:S02]  /*7bc0*/  SEL R46, R46, RZ, !P0 ;  /* 0x000000ff2e2e7207 */ /* 0x000fe40004000000 */
[----:B------:R-:W-:Y:S01]  /*7bd0*/  SEL R45, R47, RZ, !P0 ;  /* 0x000000ff2f2d7207 */ /* 0x000fe20004000000 */
[----:B------:R-:W-:Y:S01]  /*7be0*/  FADD R47, R78, 1 ;  /* 0x3f8000004e2f7421 */ /* 0x000fe20000000000 */
[C---:B-1----:R-:W-:Y:S02]  /*7bf0*/  PRMT R36, R161.reuse, 0x7632, R36 ;  /* 0x00007632a1247816 */ /* 0x042fe40000000024 */
[----:B------:R-:W-:Y:S02]  /*7c00*/  SHF.L.U32 R39, R160, 0x10, RZ ;  /* 0x00000010a0277819 */ /* 0x000fe400000006ff */
[----:B------:R-:W-:-:S02]  /*7c10*/  SHF.L.U32 R161, R161, 0x10, RZ ;  /* 0x00000010a1a17819 */ /* 0x000fc400000006ff */
[----:B------:R-:W-:Y:S02]  /*7c20*/  SHF.L.U32 R37, R44, 0x10, RZ ;  /* 0x000000102c257819 */ /* 0x000fe400000006ff */
[----:B------:R-:W-:Y:S01]  /*7c30*/  SHF.L.U32 R49, R36, 0x10, RZ ;  /* 0x0000001024317819 */ /* 0x000fe200000006ff */
[----:B------:R-:W-:Y:S01]  /*7c40*/  FADD R46, R46, 1 ;  /* 0x3f8000002e2e7421 */ /* 0x000fe20000000000 */
[C---:B------:R-:W-:Y:S01]  /*7c50*/  FMUL R39, R28.reuse, R39 ;  /* 0x000000271c277220 */ /* 0x040fe20000400000 */
[C---:B------:R-:W-:Y:S01]  /*7c60*/  FMUL R38, R28.reuse, R161 ;  /* 0x000000a11c267220 */ /* 0x040fe20000400000 */
[C---:B------:R-:W-:Y:S01]  /*7c70*/  FMUL R37, R28.reuse, R37 ;  /* 0x000000251c257220 */ /* 0x040fe20000400000 */
[----:B------:R-:W-:Y:S01]  /*7c80*/  FADD R45, R45, 1 ;  /* 0x3f8000002d2d7421 */ /* 0x000fe20000000000 */
[----:B------:R-:W-:Y:S01]  /*7c90*/  FMUL R44, R28, R49 ;  /* 0x000000311c2c7220 */ /* 0x000fe20000400000 */
[----:B------:R-:W-:Y:S01]  /*7ca0*/  IMAD.WIDE R50, R31, R86, c[0x0][0x708] ;  /* 0x0001c2001f327625 */ /* 0x000fe200078e0256 */
[----:B------:R-:W-:Y:S01]  /*7cb0*/  FFMA R36, R39, R60, R102 ;  /* 0x0000003c27247223 */ /* 0x000fe20000000066 */
[----:B------:R-:W-:Y:S01]  /*7cc0*/  FFMA R38, R38, R46, R101 ;  /* 0x0000002e26267223 */ /* 0x000fe20000000065 */
[----:B------:R-:W-:Y:S01]  /*7cd0*/  FFMA R37, R37, R47, R100 ;  /* 0x0000002f25257223 */ /* 0x000fe20000000064 */
[----:B------:R-:W-:Y:S01]  /*7ce0*/  IMAD.WIDE R48, R31, R86, c[0x0][0x710] ;  /* 0x0001c4001f307625 */ /* 0x000fe200078e0256 */
[----:B------:R-:W-:-:S03]  /*7cf0*/  FFMA R39, R44, R45, R87 ;  /* 0x0000002d2c277223 */ /* 0x000fc60000000057 */
[CC--:B------:R-:W-:Y:S01]  /*7d00*/  IMAD.WIDE R46, R31.reuse, R86.reuse, c[0x0][0x718] ;  /* 0x0001c6001f2e7625 */ /* 0x0c0fe200078e0256 */
[----:B------:R-:W-:Y:S03]  /*7d10*/  @!P0 STG.E.128 [R50.64], R40 ;  /* 0x0000002832008986 */ /* 0x000fe6000c101d3c */
[CC--:B------:R-:W-:Y:S01]  /*7d20*/  IMAD.WIDE R44, R31.reuse, R86.reuse, c[0x0][0x720] ;  /* 0x0001c8001f2c7625 */ /* 0x0c0fe200078e0256 */
[----:B------:R0:W-:Y:S03]  /*7d30*/  @!P0 STG.E.128 [R48.64], R32 ;  /* 0x0000002030008986 */ /* 0x0001e6000c101d3c */
[----:B------:R-:W-:Y:S01]  /*7d40*/  IMAD.WIDE R56, R31, R86, c[0x0][0x728] ;  /* 0x0001ca001f387625 */ /* 0x000fe200078e0256 */
[----:B------:R1:W-:Y:S04]  /*7d50*/  @!P0 STG.E.128 [R46.64], R72 ;  /* 0x000000482e008986 */ /* 0x0003e8000c101d3c */
[----:B------:R2:W-:Y:S04]  /*7d60*/  @!P0 STG.E.128 [R44.64], R52 ;  /* 0x000000342c008986 */ /* 0x0005e8000c101d3c */
[----:B------:R2:W-:Y:S01]  /*7d70*/  @!P0 STG.E.128 [R56.64], R36 ;  /* 0x0000002438008986 */ /* 0x0005e2000c101d3c */
[----:B------:R-:W3:Y:S01]  /*7d80*/  R2UR UR61, R250 ;  /* 0x00000000fa3d73c2 */ /* 0x000ee200000e0000 */
[----:B------:R-:W-:-:S02]  /*7d90*/  SEL R174, R174, RZ, !P0 ;  /* 0x000000ffaeae7207 */ /* 0x000fc40004000000 */
[----:B------:R-:W-:Y:S02]  /*7da0*/  SEL R175, R175, RZ, !P0 ;  /* 0x000000ffafaf7207 */ /* 0x000fe40004000000 */
[----:B------:R-:W-:Y:S02]  /*7db0*/  SEL R98, R98, RZ, !P0 ;  /* 0x000000ff62627207 */ /* 0x000fe40004000000 */
[----:B------:R-:W-:Y:S02]  /*7dc0*/  SEL R96, R96, RZ, !P0 ;  /* 0x000000ff60607207 */ /* 0x000fe40004000000 */
[----:B------:R-:W-:Y:S02]  /*7dd0*/  SHF.L.U32 R31, R174, 0x10, RZ ;  /* 0x00000010ae1f7819 */ /* 0x000fe400000006ff */
[----:B0-----:R-:W-:Y:S02]  /*7de0*/  SHF.L.U32 R33, R175, 0x10, RZ ;  /* 0x00000010af217819 */ /* 0x001fe400000006ff */
[----:B------:R-:W-:-:S02]  /*7df0*/  SEL R97, R97, RZ, !P0 ;  /* 0x000000ff61617207 */ /* 0x000fc40004000000 */
[----:B------:R-:W-:Y:S02]  /*7e00*/  SEL R99, R99, RZ, !P0 ;  /* 0x000000ff63637207 */ /* 0x000fe40004000000 */
[----:B------:R-:W-:Y:S02]  /*7e10*/  PRMT R174, R174, 0x7632, R174 ;  /* 0x00007632aeae7816 */ /* 0x000fe400000000ae */
[----:B------:R-:W-:Y:S01]  /*7e20*/  PRMT R175, R175, 0x7632, R175 ;  /* 0x00007632afaf7816 */ /* 0x000fe200000000af */
[----:B------:R-:W-:Y:S01]  /*7e30*/  FADD R98, R98, 1 ;  /* 0x3f80000062627421 */ /* 0x000fe20000000000 */
[----:B------:R-:W-:Y:S01]  /*7e40*/  FADD R96, R96, 1 ;  /* 0x3f80000060607421 */ /* 0x000fe20000000000 */
[----:B------:R-:W-:Y:S01]  /*7e50*/  SHF.L.U32 R32, R174, 0x10, RZ ;  /* 0x00000010ae207819 */ /* 0x000fe200000006ff */
[----:B---3--:R-:W-:Y:S01]  /*7e60*/  UIADD3 UR61, UP4, UR61, 0x1000, URZ ;  /* 0x000010003d3d7890 */ /* 0x008fe2000ff9e03f */
[----:B------:R-:W-:Y:S01]  /*7e70*/  SHF.L.U32 R34, R175, 0x10, RZ ;  /* 0x00000010af227819 */ /* 0x000fe200000006ff */
[----:B------:R-:W-:Y:S01]  /*7e80*/  FADD R97, R97, 1 ;  /* 0x3f80000061617421 */ /* 0x000fe20000000000 */
[----:B------:R-:W-:Y:S01]  /*7e90*/  FADD R99, R99, 1 ;  /* 0x3f80000063637421 */ /* 0x000fe20000000000 */
[----:B------:R-:W-:Y:S01]  /*7ea0*/  UIADD3.X UR4, URZ, UR4, URZ, UP4, !UPT ;  /* 0x000000043f047290 */ /* 0x000fe2000a7fe43f */
[----:B------:R-:W-:Y:S01]  /*7eb0*/  FMUL R33, R33, R98 ;  /* 0x0000006221217220 */ /* 0x000fe20000400000 */
[----:B------:R-:W-:Y:S01]  /*7ec0*/  FMUL R31, R31, R96 ;  /* 0x000000601f1f7220 */ /* 0x000fe20000400000 */
[----:B------:R-:W-:Y:S01]  /*7ed0*/  FMUL R32, R32, R97 ;  /* 0x0000006120207220 */ /* 0x000fe20000400000 */
[----:B------:R-:W-:Y:S01]  /*7ee0*/  FMUL R34, R34, R99 ;  /* 0x0000006322227220 */ /* 0x000fe20000400000 */
[----:B------:R-:W-:Y:S01]  /*7ef0*/  FMUL R33, R38, R33 ;  /* 0x0000002126217220 */ /* 0x000fe20000400000 */
[----:B------:R-:W-:Y:S01]  /*7f00*/  FMUL R31, R36, R31 ;  /* 0x0000001f241f7220 */ /* 0x000fe20000400000 */
[----:B------:R-:W-:Y:S01]  /*7f10*/  FMUL R32, R37, R32 ;  /* 0x0000002025207220 */ /* 0x000fe20000400000 */
[----:B------:R-:W-:Y:S01]  /*7f20*/  FMUL R34, R39, R34 ;  /* 0x0000002227227220 */ /* 0x000fe20000400000 */
[----:B-1----:R-:W-:-:S02]  /*7f30*/  MOV R46, UR4 ;  /* 0x00000004002e7c02 */ /* 0x002fc40008000f00 */
[----:B------:R-:W-:Y:S01]  /*7f40*/  FSEL R33, R33, -RZ, !P0 ;  /* 0x800000ff21217208 */ /* 0x000fe20004000000 */
[----:B------:R-:W0:Y:S01]  /*7f50*/  R2UR UR4, R252 ;  /* 0x00000000fc0473c2 */ /* 0x000e2200000e0000 */
[----:B------:R-:W-:Y:S02]  /*7f60*/  FSEL R31, R31, -RZ, !P0 ;  /* 0x800000ff1f1f7208 */ /* 0x000fe40004000000 */
[----:B------:R-:W-:Y:S02]  /*7f70*/  FSEL R34, R34, -RZ, !P0 ;  /* 0x800000ff22227208 */ /* 0x000fe40004000000 */
[----:B------:R-:W-:Y:S02]  /*7f80*/  FSEL R32, R32, -RZ, !P0 ;  /* 0x800000ff20207208 */ /* 0x000fe40004000000 */
[----:B------:R-:W-:Y:S01]  /*7f90*/  IADD3 R209, P0, R209, 0x1000, RZ ;  /* 0x00001000d1d17810 */ /* 0x000fe20007f1e0ff */
[----:B------:R-:W-:Y:S01]  /*7fa0*/  FADD R33, R33, R152 ;  /* 0x0000009821217221 */ /* 0x000fe20000000000 */
[----:B------:R-:W-:Y:S01]  /*7fb0*/  UIADD3 UR58, UP3, UR58, 0x1000, URZ ;  /* 0x000010003a3a7890 */ /* 0x000fe2000ff7e03f */
[----:B------:R-:W-:Y:S01]  /*7fc0*/  FADD R35, R31, R201 ;  /* 0x000000c91f237221 */ /* 0x000fe20000000000 */
[----:B------:R-:W-:Y:S01]  /*7fd0*/  FADD R31, R34, R251 ;  /* 0x000000fb221f7221 */ /* 0x000fe20000000000 */
[----:B------:R-:W-:Y:S01]  /*7fe0*/  IADD3.X R208, RZ, R208, RZ, P0, !PT ;  /* 0x000000d0ffd07210 */ /* 0x000fe200007fe4ff */
[----:B------:R-:W-:Y:S01]  /*7ff0*/  FADD R32, R32, R154 ;  /* 0x0000009a20207221 */ /* 0x000fe20000000000 */
[----:B------:R-:W-:Y:S01]  /*8000*/  IADD3 R223, P0, R223, 0x1000, RZ ;  /* 0x00001000dfdf7810 */ /* 0x000fe20007f1e0ff */
[----:B------:R-:W-:Y:S01]  /*8010*/  UIADD3.X UR59, URZ, UR59, URZ, UP3, !UPT ;  /* 0x0000003b3f3b7290 */ /* 0x000fe20009ffe43f */
[----:B------:R2:W-:Y:S01]  /*8020*/  STL [R1+0x4], R33 ;  /* 0x0000042101007387 */ /* 0x0005e20000100800 */
[----:B------:R-:W-:Y:S01]  /*8030*/  UIADD3 UR56, UP5, UR56, 0x1000, URZ ;  /* 0x0000100038387890 */ /* 0x000fe2000ffbe03f */
[----:B------:R-:W-:Y:S01]  /*8040*/  IADD3.X R222, RZ, R222, RZ, P0, !PT ;  /* 0x000000deffde7210 */ /* 0x000fe200007fe4ff */
[----:B------:R-:W-:Y:S01]  /*8050*/  UIADD3 UR54, UP6, UR54, 0x1000, URZ ;  /* 0x0000100036367890 */ /* 0x000fe2000ffde03f */
[----:B------:R2:W-:Y:S01]  /*8060*/  STL [R1+0xc], R35 ;  /* 0x00000c2301007387 */ /* 0x0005e20000100800 */
[----:B------:R-:W-:-:S02]  /*8070*/  UIADD3 UR52, UP0, UR52, 0x1000, URZ ;  /* 0x0000100034347890 */ /* 0x000fc4000ff1e03f */
[----:B------:R-:W-:Y:S01]  /*8080*/  UIADD3 UR50, UP1, UR50, 0x1000, URZ ;  /* 0x0000100032327890 */ /* 0x000fe2000ff3e03f */
[----:B------:R2:W-:Y:S01]  /*8090*/  STL [R1], R31 ;  /* 0x0000001f01007387 */ /* 0x0005e20000100800 */
[----:B------:R-:W-:Y:S02]  /*80a0*/  UIADD3 UR48, UP2, UR48, 0x1000, URZ ;  /* 0x0000100030307890 */ /* 0x000fe4000ff5e03f */
[----:B------:R-:W-:Y:S01]  /*80b0*/  UIADD3 UR46, UP3, UR46, 0x1000, URZ ;  /* 0x000010002e2e7890 */ /* 0x000fe2000ff7e03f */
[----:B------:R-:W-:Y:S01]  /*80c0*/  IADD3 R237, P0, R237, 0x1000, RZ ;  /* 0x00001000eded7810 */ /* 0x000fe20007f1e0ff */
[----:B------:R2:W-:Y:S01]  /*80d0*/  STL [R1+0x8], R32 ;  /* 0x0000082001007387 */ /* 0x0005e20000100800 */
[----:B------:R-:W-:Y:S01]  /*80e0*/  IADD3 R249, P2, R249, 0x1000, RZ ;  /* 0x00001000f9f97810 */ /* 0x000fe20007f5e0ff */
[----:B------:R-:W-:Y:S01]  /*80f0*/  UIADD3.X UR57, URZ, UR57, URZ, UP5, !UPT ;  /* 0x000000393f397290 */ /* 0x000fe2000affe43f */
[----:B------:R-:W-:Y:S01]  /*8100*/  IADD3 R203, P1, R203, 0x1000, RZ ;  /* 0x00001000cbcb7810 */ /* 0x000fe20007f3e0ff */
[----:B------:R-:W-:Y:S01]  /*8110*/  UIADD3.X UR55, URZ, UR55, URZ, UP6, !UPT ;  /* 0x000000373f377290 */ /* 0x000fe2000b7fe43f */
[----:B------:R-:W-:Y:S01]  /*8120*/  IADD3 R205, P6, R205, 0x1000, RZ ;  /* 0x00001000cdcd7810 */ /* 0x000fe20007fde0ff */
[----:B------:R-:W-:Y:S01]  /*8130*/  UIADD3.X UR53, URZ, UR53, URZ, UP0, !UPT ;  /* 0x000000353f357290 */ /* 0x000fe200087fe43f */
[----:B------:R-:W-:Y:S01]  /*8140*/  IADD3 R30, R30, 0x400, RZ ;  /* 0x000004001e1e7810 */ /* 0x000fe20007ffe0ff */
[----:B------:R-:W-:-:S02]  /*8150*/  UIADD3.X UR51, URZ, UR51, URZ, UP1, !UPT ;  /* 0x000000333f337290 */ /* 0x000fc40008ffe43f */
[----:B------:R-:W-:Y:S02]  /*8160*/  UIADD3.X UR49, URZ, UR49, URZ, UP2, !UPT ;  /* 0x000000313f317290 */ /* 0x000fe400097fe43f */
[----:B------:R-:W-:Y:S01]  /*8170*/  UIADD3.X UR47, URZ, UR47, URZ, UP3, !UPT ;  /* 0x0000002f3f2f7290 */ /* 0x000fe20009ffe43f */
[----:B------:R-:W-:Y:S01]  /*8180*/  IADD3.X R236, RZ, R236, RZ, P0, !PT ;  /* 0x000000ecffec7210 */ /* 0x000fe200007fe4ff */
[----:B------:R-:W-:Y:S02]  /*8190*/  UIADD3 UR44, UP4, UR44, 0x1000, URZ ;  /* 0x000010002c2c7890 */ /* 0x000fe4000ff9e03f */
[----:B------:R-:W-:Y:S02]  /*81a0*/  UIADD3 UR42, UP5, UR42, 0x1000, URZ ;  /* 0x000010002a2a7890 */ /* 0x000fe4000ffbe03f */
[----:B------:R-:W-:Y:S02]  /*81b0*/  UIADD3 UR40, UP6, UR40, 0x1000, URZ ;  /* 0x0000100028287890 */ /* 0x000fe4000ffde03f */
[----:B------:R-:W-:-:S02]  /*81c0*/  UIADD3 UR38, UP0, UR38, 0x1000, URZ ;  /* 0x0000100026267890 */ /* 0x000fc4000ff1e03f */
[----:B------:R-:W-:Y:S02]  /*81d0*/  UIADD3 UR36, UP1, UR36, 0x1000, URZ ;  /* 0x0000100024247890 */ /* 0x000fe4000ff3e03f */
[----:B------:R-:W-:Y:S02]  /*81e0*/  UIADD3 UR34, UP2, UR34, 0x1000, URZ ;  /* 0x0000100022227890 */ /* 0x000fe4000ff5e03f */
[----:B------:R-:W-:Y:S01]  /*81f0*/  UIADD3 UR32, UP3, UR32, 0x1000, URZ ;  /* 0x0000100020207890 */ /* 0x000fe2000ff7e03f */
[----:B------:R-:W-:Y:S02]  /*8200*/  IADD3.X R248, RZ, R248, RZ, P2, !PT ;  /* 0x000000f8fff87210 */ /* 0x000fe400017fe4ff */
[----:B------:R-:W-:Y:S02]  /*8210*/  IADD3.X R202, RZ, R202, RZ, P1, !PT ;  /* 0x000000caffca7210 */ /* 0x000fe40000ffe4ff */
[----:B------:R-:W-:Y:S02]  /*8220*/  IADD3.X R204, RZ, R204, RZ, P6, !PT ;  /* 0x000000ccffcc7210 */ /* 0x000fe400037fe4ff */
[----:B------:R-:W-:Y:S01]  /*8230*/  ISETP.GE.U32.AND P0, PT, R30, 0x900, PT ;  /* 0x000009001e00780c */ /* 0x000fe20003f06070 */
[----:B------:R-:W-:Y:S01]  /*8240*/  UIADD3.X UR45, URZ, UR45, URZ, UP4, !UPT ;  /* 0x0000002d3f2d7290 */ /* 0x000fe2000a7fe43f */
[----:B------:R-:W-:Y:S01]  /*8250*/  IADD3 R207, P5, R207, 0x1000, RZ ;  /* 0x00001000cfcf7810 */ /* 0x000fe20007fbe0ff */
        /* <DEDUP_REMOVED lines=10> */
[----:B------:R-:W-:-:S02]  /*8300*/  UIADD3.X UR33, URZ, UR33, URZ, UP3, !UPT ;  /* 0x000000213f217290 */ /* 0x000fc40009ffe43f */
[----:B------:R-:W-:Y:S02]  /*8310*/  UIADD3 UR30, UP4, UR30, 0x1000, URZ ;  /* 0x000010001e1e7890 */ /* 0x000fe4000ff9e03f */
[----:B------:R-:W-:Y:S02]  /*8320*/  UIADD3 UR28, UP5, UR28, 0x1000, URZ ;  /* 0x000010001c1c7890 */ /* 0x000fe4000ffbe03f */
[----:B------:R-:W-:Y:S02]  /*8330*/  UIADD3 UR26, UP6, UR26, 0x1000, URZ ;  /* 0x000010001a1a7890 */ /* 0x000fe4000ffde03f */
[----:B------:R-:W-:Y:S02]  /*8340*/  UIADD3 UR24, UP0, UR24, 0x1000, URZ ;  /* 0x0000100018187890 */ /* 0x000fe4000ff1e03f */
[----:B------:R-:W-:Y:S02]  /*8350*/  UIADD3 UR22, UP1, UR22, 0x1000, URZ ;  /* 0x0000100016167890 */ /* 0x000fe4000ff3e03f */
[----:B------:R-:W-:-:S02]  /*8360*/  UIADD3 UR20, UP2, UR20, 0x1000, URZ ;  /* 0x0000100014147890 */ /* 0x000fc4000ff5e03f */
[----:B------:R-:W-:Y:S01]  /*8370*/  UIADD3 UR18, UP3, UR18, 0x1000, URZ ;  /* 0x0000100012127890 */ /* 0x000fe2000ff7e03f */
[----:B------:R-:W-:Y:S02]  /*8380*/  IADD3.X R206, RZ, R206, RZ, P5, !PT ;  /* 0x000000ceffce7210 */ /* 0x000fe40002ffe4ff */
[----:B------:R-:W-:Y:S02]  /*8390*/  IADD3.X R210, RZ, R210, RZ, P4, !PT ;  /* 0x000000d2ffd27210 */ /* 0x000fe400027fe4ff */
[----:B------:R-:W-:Y:S02]  /*83a0*/  IADD3.X R212, RZ, R212, RZ, P3, !PT ;  /* 0x000000d4ffd47210 */ /* 0x000fe40001ffe4ff */
[----:B------:R-:W-:Y:S02]  /*83b0*/  IADD3.X R214, RZ, R214, RZ, P2, !PT ;  /* 0x000000d6ffd67210 */ /* 0x000fe400017fe4ff */
[----:B------:R-:W-:Y:S02]  /*83c0*/  IADD3.X R216, RZ, R216, RZ, P1, !PT ;  /* 0x000000d8ffd87210 */ /* 0x000fe40000ffe4ff */
[----:B------:R-:W-:Y:S01]  /*83d0*/  IADD3.X R218, RZ, R218, RZ, P6, !PT ;  /* 0x000000daffda7210 */ /* 0x000fe200037fe4ff */
        /* <DEDUP_REMOVED lines=19> */
[----:B0-----:R-:W-:Y:S01]  /*8510*/  UIADD3 UR4, UP3, UR4, 0x1000, URZ ;  /* 0x0000100004047890 */ /* 0x001fe2000ff7e03f */
        /* <DEDUP_REMOVED lines=19> */
[----:B------:R-:W-:-:S02]  /*8650*/  MOV R250, UR61 ;  /* 0x0000003d00fa7c02 */ /* 0x000fc40008000f00 */
[----:B------:R-:W-:Y:S02]  /*8660*/  IADD3.X R234, RZ, R234, RZ, P5, !PT ;  /* 0x000000eaffea7210 */ /* 0x000fe40002ffe4ff */
[----:B------:R-:W-:Y:S02]  /*8670*/  IADD3.X R238, RZ, R238, RZ, P4, !PT ;  /* 0x000000eeffee7210 */ /* 0x000fe400027fe4ff */
[----:B------:R-:W-:Y:S02]  /*8680*/  IADD3.X R240, RZ, R240, RZ, P3, !PT ;  /* 0x000000f0fff07210 */ /* 0x000fe40001ffe4ff */
[----:B------:R-:W-:Y:S02]  /*8690*/  IADD3.X R242, RZ, R242, RZ, P2, !PT ;  /* 0x000000f2fff27210 */ /* 0x000fe400017fe4ff */
[----:B------:R-:W-:Y:S02]  /*86a0*/  IADD3.X R244, RZ, R244, RZ, P1, !PT ;  /* 0x000000f4fff47210 */ /* 0x000fe40000ffe4ff */
[----:B------:R-:W-:Y:S01]  /*86b0*/  IADD3.X R246, RZ, R246, RZ, P6, !PT ;  /* 0x000000f6fff67210 */ /* 0x000fe200037fe4ff */
[----:B--2---:R-:W-:Y:S01]  /*86c0*/  @P0 CALL.REL.NOINC `(.L_x_0) ;  /* 0x0000001000000944 */ /* 0x004fe20003c00000 */
[----:B------:R-:W-:Y:S05]  /*86d0*/  BRA `(.L_x_1) ;  /* 0xffff853000007947 */ /* 0x000fea000383ffff */
.L_x_0:
[----:B------:R-:W-:Y:S01]  /*86e0*/  FADD R0, R32, R35 ;  /* 0x0000002320007221 */ /* 0x000fe20000000000 */
[----:B------:R-:W0:Y:S01]  /*86f0*/  S2R R46, SR_TID.X ;  /* 0x00000000002e7919 */ /* 0x000e220000002100 */
[----:B------:R-:W-:Y:S01]  /*8700*/  MOV R22, 0x10 ;  /* 0x0000001000167802 */ /* 0x000fe20000000f00 */
[----:B------:R-:W-:Y:S01]  /*8710*/  ULDC.64 UR4, c[0x0][0x118] ;  /* 0x0000460000047ab9 */ /* 0x000fe20000000a00 */
[----:B------:R-:W-:Y:S01]  /*8720*/  FADD R0, R33, R0 ;  /* 0x0000000021007221 */ /* 0x000fe20000000000 */
[----:B------:R-:W1:Y:S03]  /*8730*/  S2R R154, SR_CTAID.X ;  /* 0x00000000009a7919 */ /* 0x000e660000002500 */
[----:B------:R-:W-:-:S05]  /*8740*/  FADD R0, R31, R0 ;  /* 0x000000001f007221 */ /* 0x000fca0000000000 */
[----:B------:R-:W2:Y:S01]  /*8750*/  SHFL.BFLY PT, R3, R0, 0x10, 0x1f ;  /* 0x0e001f0000037f89 */ /* 0x000ea200000e0000 */
[C---:B0-----:R-:W-:Y:S02]  /*8760*/  LOP3.LUT P1, RZ, R46.reuse, 0x1f, RZ, 0xc0, !PT ;  /* 0x0000001f2eff7812 */ /* 0x041fe4000782c0ff */
[C---:B------:R-:W-:Y:S02]  /*8770*/  ISETP.GE.AND P3, PT, R46.reuse, 0x8, PT ;  /* 0x000000082e00780c */ /* 0x040fe40003f66270 */
[----:B------:R-:W-:Y:S02]  /*8780*/  LOP3.LUT P0, RZ, R46, 0x7, RZ, 0xc0, !PT ;  /* 0x000000072eff7812 */ /* 0x000fe4000780c0ff */
[----:B-1----:R-:W-:Y:S02]  /*8790*/  LEA R10, P2, R154, c[0x0][0x658], 0x2 ;  /* 0x000196009a0a7a11 */ /* 0x002fe400078410ff */
[C---:B------:R-:W-:Y:S02]  /*87a0*/  ISETP.LT.AND P0, PT, R46.reuse, 0x8, !P0 ;  /* 0x000000082e00780c */ /* 0x040fe40004701270 */
[----:B------:R-:W-:Y:S01]  /*87b0*/  LOP3.LUT R23, R46, 0xff, RZ, 0xc0, !PT ;  /* 0x000000ff2e177812 */ /* 0x000fe200078ec0ff */
[----:B--2---:R-:W-:Y:S01]  /*87c0*/  FADD R3, R0, R3 ;  /* 0x0000000300037221 */ /* 0x004fe20000000000 */
[----:B------:R-:W-:-:S04]  /*87d0*/  SHF.R.U32.HI R0, RZ, 0x5, R46 ;  /* 0x00000005ff007819 */ /* 0x000fc8000001162e */
[----:B------:R-:W0:Y:S01]  /*87e0*/  SHFL.BFLY PT, R2, R3, 0x8, 0x1f ;  /* 0x0d001f0003027f89 */ /* 0x000e2200000e0000 */
[----:B------:R-:W-:-:S04]  /*87f0*/  SHF.L.U32 R0, R0, 0x2, RZ ;  /* 0x0000000200007819 */ /* 0x000fc800000006ff */
[----:B------:R-:W-:Y:S01]  /*8800*/  LOP3.LUT R47, R0, 0x1c, RZ, 0xe2, !PT ;  /* 0x0000001c002f7812 */ /* 0x000fe200078ee2ff */
[----:B0-----:R-:W-:-:S05]  /*8810*/  FADD R2, R3, R2 ;  /* 0x0000000203027221 */ /* 0x001fca0000000000 */
[----:B------:R-:W0:Y:S02]  /*8820*/  SHFL.BFLY PT, R5, R2, 0x4, 0x1f ;  /* 0x0c801f0002057f89 */ /* 0x000e2400000e0000 */
[----:B0-----:R-:W-:Y:S01]  /*8830*/  FADD R5, R2, R5 ;  /* 0x0000000502057221 */ /* 0x001fe20000000000 */
[----:B------:R-:W-:-:S04]  /*8840*/  SHF.L.U32 R2, R46, 0x2, RZ ;  /* 0x000000022e027819 */ /* 0x000fc800000006ff */
[----:B------:R-:W0:Y:S01]  /*8850*/  SHFL.BFLY PT, R4, R5, 0x2, 0x1f ;  /* 0x0c401f0005047f89 */ /* 0x000e2200000e0000 */
[----:B------:R-:W-:-:S05]  /*8860*/  LOP3.LUT R36, R2, 0x3fc, RZ, 0xc0, !PT ;  /* 0x000003fc02247812 */ /* 0x000fca00078ec0ff */
[----:B------:R-:W-:Y:S01]  /*8870*/  IMAD R29, R154, 0x900, R36 ;  /* 0x000009009a1d7824 */ /* 0x000fe200078e0224 */
[----:B0-----:R-:W-:-:S05]  /*8880*/  FADD R4, R5, R4 ;  /* 0x0000000405047221 */ /* 0x001fca0000000000 */
[----:B------:R-:W0:Y:S02]  /*8890*/  SHFL.BFLY PT, R7, R4, 0x1, 0x1f ;  /* 0x0c201f0004077f89 */ /* 0x000e2400000e0000 */
[----:B0-----:R-:W-:Y:S01]  /*88a0*/  FADD R8, R4, R7 ;  /* 0x0000000704087221 */ /* 0x001fe20000000000 */
[----:B------:R-:W-:-:S04]  /*88b0*/  SHF.R.S32.HI R4, RZ, 0x1f, R154 ;  /* 0x0000001fff047819 */ /* 0x000fc8000001149a */
[----:B------:R-:W-:Y:S01]  /*88c0*/  @!P1 STS [R47], R8 ;  /* 0x000000082f009388 */ /* 0x000fe20000000800 */
[----:B------:R-:W-:-:S03]  /*88d0*/  LEA.HI.X R11, R154, c[0x0][0x65c], R4, 0x2, P2 ;  /* 0x000197009a0b7a11 */ /* 0x000fc600010f1404 */
[----:B------:R-:W-:Y:S06]  /*88e0*/  BAR.SYNC 0x0 ;  /* 0x0000000000007b1d */ /* 0x000fec0000000000 */
[----:B------:R-:W0:Y:S01]  /*88f0*/  @!P3 LDS R6, [R46.X4] ;  /* 0x000000002e06b984 */ /* 0x000e220000004800 */
[----:B------:R-:W-:-:S03]  /*8900*/  MOV R8, 0x2 ;  /* 0x0000000200087802 */ /* 0x000fc60000000f00 */
[----:B0-----:R-:W0:Y:S02]  /*8910*/  SHFL.BFLY PT, R3, R6, 0x4, 0x1f ;  /* 0x0c801f0006037f89 */ /* 0x001e2400000e0000 */
[----:B0-----:R-:W-:-:S05]  /*8920*/  FADD R3, R6, R3 ;  /* 0x0000000306037221 */ /* 0x001fca0000000000 */
[----:B------:R-:W0:Y:S02]  /*8930*/  SHFL.BFLY PT, R0, R3, 0x2, 0x1f ;  /* 0x0c401f0003007f89 */ /* 0x000e2400000e0000 */
[----:B0-----:R-:W-:Y:S01]  /*8940*/  FADD R0, R3, R0 ;  /* 0x0000000003007221 */ /* 0x001fe20000000000 */
[----:B------:R-:W-:-:S04]  /*8950*/  IMAD.WIDE.U32 R2, R23, R22, c[0x0][0x650] ;  /* 0x0001940017027625 */ /* 0x000fc800078e0016 */
[----:B------:R-:W0:Y:S01]  /*8960*/  SHFL.BFLY PT, R5, R0, 0x1, 0x1f ;  /* 0x0c201f0000057f89 */ /* 0x000e2200000e0000 */
[----:B------:R-:W-:Y:S01]  /*8970*/  IMAD.WIDE R6, R29, R86, c[0x0][0x728] ;  /* 0x0001ca001d067625 */ /* 0x000fe200078e0256 */
[----:B0-----:R-:W-:-:S03]  /*8980*/  FADD R9, R0, R5 ;  /* 0x0000000500097221 */ /* 0x001fc60000000000 */
[C---:B------:R-:W-:Y:S02]  /*8990*/  IMAD.WIDE R4, R29.reuse, R8, c[0x0][0x648] ;  /* 0x000192001d047625 */ /* 0x040fe400078e0208 */
[----:B------:R-:W-:Y:S04]  /*89a0*/  @P0 STS [R46.X4], R9 ;  /* 0x000000092e000388 */ /* 0x000fe80000004800 */
[----:B------:R-:W-:Y:S06]  /*89b0*/  BAR.SYNC 0x0 ;  /* 0x0000000000007b1d */ /* 0x000fec0000000000 */
[----:B------:R-:W2:Y:S04]  /*89c0*/  LDG.E.EL.128 R12, [R2.64] ;  /* 0x00000004020c7981 */ /* 0x000ea8000c2e1d00 */
[----:B------:R-:W3:Y:S04]  /*89d0*/  LDG.E.EF.64 R4, [R4.64] ;  /* 0x0000000404047981 */ /* 0x000ee8000c0e1b00 */
[----:B------:R-:W4:Y:S04]  /*89e0*/  LDG.E.EL R50, [R10.64] ;  /* 0x000000040a327981 */ /* 0x000f28000c2e1900 */
[----:B------:R0:W5:Y:S01]  /*89f0*/  LDG.E.EF.128 R16, [R6.64] ;  /* 0x0000000406107981 */ /* 0x000162000c0e1d00 */
[----:B------:R-:W-:-:S03]  /*8a00*/  IMAD.WIDE R30, R29, R86, c[0x0][0x730] ;  /* 0x0001cc001d1e7625 */ /* 0x000fc600078e0256 */
[----:B------:R-:W1:Y:S02]  /*8a10*/  LDS R0, [RZ] ;  /* 0x00000000ff007984 */ /* 0x000e640000000800 */
[----:B-1----:R-:W-:Y:S01]  /*8a20*/  FMUL R0, R0, -0.5 ;  /* 0xbf00000000007820 */ /* 0x002fe20000400000 */
[----:B--2---:R-:W-:Y:S01]  /*8a30*/  FADD R20, R13, 1 ;  /* 0x3f8000000d147421 */ /* 0x004fe20000000000 */
[----:B------:R-:W-:Y:S01]  /*8a40*/  FADD R21, R12, 1 ;  /* 0x3f8000000c157421 */ /* 0x000fe20000000000 */
[----:B------:R-:W-:Y:S01]  /*8a50*/  FADD R14, R14, 1 ;  /* 0x3f8000000e0e7421 */ /* 0x000fe20000000000 */
[----:B------:R-:W-:Y:S01]  /*8a60*/  FADD R15, R15, 1 ;  /* 0x3f8000000f0f7421 */ /* 0x000fe20000000000 */
[----:B---3--:R-:W-:Y:S02]  /*8a70*/  PRMT R13, R5, 0x7632, R13 ;  /* 0x00007632050d7816 */ /* 0x008fe4000000000d */
[----:B------:R-:W-:Y:S01]  /*8a80*/  PRMT R12, R4, 0x7632, R12 ;  /* 0x00007632040c7816 */ /* 0x000fe2000000000c */
[----:B----4-:R-:W-:Y:S01]  /*8a90*/  FMUL R9, R50, R50 ;  /* 0x0000003232097220 */ /* 0x010fe20000400000 */
[----:B------:R-:W-:-:S02]  /*8aa0*/  SHF.L.U32 R10, R13, 0x10, RZ ;  /* 0x000000100d0a7819 */ /* 0x000fc400000006ff */
[----:B0-----:R-:W-:Y:S01]  /*8ab0*/  SHF.L.U32 R7, R5, 0x10, RZ ;  /* 0x0000001005077819 */ /* 0x001fe200000006ff */
[----:B------:R-:W-:Y:S01]  /*8ac0*/  FMUL R9, R50, R9 ;  /* 0x0000000932097220 */ /* 0x000fe20000400000 */
[----:B------:R-:W-:Y:S01]  /*8ad0*/  SHF.L.U32 R5, R12, 0x10, RZ ;  /* 0x000000100c057819 */ /* 0x000fe200000006ff */
[----:B------:R-:W-:Y:S01]  /*8ae0*/  FMUL R15, R15, R10 ;  /* 0x0000000a0f0f7220 */ /* 0x000fe20000400000 */
[----:B------:R-:W-:Y:S01]  /*8af0*/  SHF.L.U32 R6, R4, 0x10, RZ ;  /* 0x0000001004067819 */ /* 0x000fe200000006ff */
[----:B------:R-:W-:Y:S01]  /*8b00*/  FMUL R0, R0, R9 ;  /* 0x0000000900007220 */ /* 0x000fe20000400000 */
[----:B------:R-:W-:Y:S01]  /*8b10*/  FMUL R7, R14, R7 ;  /* 0x000000070e077220 */ /* 0x000fe20000400000 */
[----:B------:R-:W-:Y:S01]  /*8b20*/  FMUL R5, R20, R5 ;  /* 0x0000000514057220 */ /* 0x000fe20000400000 */
[----:B------:R-:W-:Y:S01]  /*8b30*/  FMUL R4, R50, R15 ;  /* 0x0000000f32047220 */ /* 0x000fe20000400000 */
[----:B------:R-:W-:Y:S01]  /*8b40*/  FMUL R21, R21, R6 ;  /* 0x0000000615157220 */ /* 0x000fe20000400000 */
[----:B------:R-:W-:Y:S01]  /*8b50*/  FMUL R51, R0, 0.00043402778101153671741 ;  /* 0x39e38e3900337820 */ /* 0x000fe20000400000 */
[C---:B------:R-:W-:Y:S01]  /*8b60*/  FMUL R7, R50.reuse, R7 ;  /* 0x0000000732077220 */ /* 0x040fe20000400000 */
[C---:B------:R-:W-:Y:S01]  /*8b70*/  FMUL R0, R50.reuse, R5 ;  /* 0x0000000532007220 */ /* 0x040fe20000400000 */
[----:B------:R-:W-:Y:S01]  /*8b80*/  FMUL R21, R50, R21 ;  /* 0x0000001532157220 */ /* 0x000fe20000400000 */
[C---:B-----5:R-:W-:Y:S01]  /*8b90*/  FFMA R4, R51.reuse, R19, R4 ;  /* 0x0000001333047223 */ /* 0x060fe20000000004 */
[----:B------:R-:W-:Y:S01]  /*8ba0*/  FFMA R7, R51, R18, R7 ;  /* 0x0000001233077223 */ /* 0x000fe20000000007 */
[----:B------:R-:W-:Y:S01]  /*8bb0*/  IADD3 R9, R29, 0x400, RZ ;  /* 0x000004001d097810 */ /* 0x000fe20007ffe0ff */
[C---:B------:R-:W-:Y:S01]  /*8bc0*/  FFMA R0, R51.reuse, R17, R0 ;  /* 0x0000001133007223 */ /* 0x040fe20000000000 */
[C---:B------:R-:W-:Y:S01]  /*8bd0*/  FFMA R21, R51.reuse, R16, R21 ;  /* 0x0000001033157223 */ /* 0x040fe20000000015 */
[C---:B------:R-:W-:Y:S01]  /*8be0*/  FFMA R15, R51.reuse, R19, R4 ;  /* 0x00000013330f7223 */ /* 0x040fe20000000004 */
[----:B------:R-:W-:Y:S01]  /*8bf0*/  FFMA R14, R51, R18, R7 ;  /* 0x00000012330e7223 */ /* 0x000fe20000000007 */
[----:B------:R-:W-:Y:S01]  /*8c00*/  IMAD.WIDE R18, R29, R8, c[0x0][0x618] ;  /* 0x000186001d127625 */ /* 0x000fe200078e0208 */
[C---:B------:R-:W-:Y:S01]  /*8c10*/  FFMA R13, R51.reuse, R17, R0 ;  /* 0x00000011330d7223 */ /* 0x040fe20000000000 */
[----:B------:R-:W-:-:S02]  /*8c20*/  FFMA R12, R51, R16, R21 ;  /* 0x00000010330c7223 */ /* 0x000fc40000000015 */
[----:B------:R-:W-:Y:S01]  /*8c30*/  IMAD.WIDE.U32 R4, R23, R22, c[0x0][0x628] ;  /* 0x00018a0017047625 */ /* 0x000fe200078e0016 */
[----:B------:R-:W2:Y:S03]  /*8c40*/  LDG.E.EL.64 R52, [R18.64] ;  /* 0x0000000412347981 */ /* 0x000ea6000c2e1b00 */
[C---:B------:R-:W-:Y:S01]  /*8c50*/  IMAD.WIDE R6, R9.reuse, R8, c[0x0][0x648] ;  /* 0x0001920009067625 */ /* 0x040fe200078e0208 */
[----:B------:R-:W3:Y:S04]  /*8c60*/  LDG.E.EL.128 R24, [R4.64] ;  /* 0x0000000404187981 */ /* 0x000ee8000c2e1d00 */
[----:B------:R0:W-:Y:S04]  /*8c70*/  STG.E.128 [R30.64], R12 ;  /* 0x0000000c1e007986 */ /* 0x0001e8000c101d04 */
[----:B------:R-:W4:Y:S04]  /*8c80*/  LDG.E.EF.64 R6, [R6.64] ;  /* 0x0000000406067981 */ /* 0x000f28000c0e1b00 */
[----:B------:R-:W5:Y:S01]  /*8c90*/  LDG.E.EL.128 R20, [R2.64+0x1000] ;  /* 0x0010000402147981 */ /* 0x000f62000c2e1d00 */
[----:B------:R-:W-:Y:S01]  /*8ca0*/  IMAD.WIDE R10, R9, R86, c[0x0][0x728] ;  /* 0x0001ca00090a7625 */ /* 0x000fe200078e0256 */
[----:B------:R-:W-:-:S02]  /*8cb0*/  IADD3 R16, R36, 0x800, RZ ;  /* 0x0000080024107810 */ /* 0x000fc40007ffe0ff */
[----:B------:R-:W2:Y:S04]  /*8cc0*/  LDG.E.EL.128 R56, [R4.64+0x1000] ;  /* 0x0010000404387981 */ /* 0x000ea8000c2e1d00 */
[----:B------:R1:W2:Y:S01]  /*8cd0*/  LDG.E.EF.128 R32, [R10.64] ;  /* 0x000000040a207981 */ /* 0x0002a2000c0e1d00 */
[----:B------:R-:W-:Y:S02]  /*8ce0*/  ISETP.GE.U32.AND P2, PT, R16, 0x900, PT ;  /* 0x000009001000780c */ /* 0x000fe40003f46070 */
[----:B------:R-:W-:Y:S01]  /*8cf0*/  IADD3 R45, R29, 0x800, RZ ;  /* 0x000008001d2d7810 */ /* 0x000fe20007ffe0ff */
[----:B------:R-:W-:Y:S01]  /*8d00*/  CS2R R60, SRZ ;  /* 0x00000000003c7805 */ /* 0x000fe2000001ff00 */
[----:B------:R-:W-:Y:S01]  /*8d10*/  CS2R R40, SRZ ;  /* 0x0000000000287805 */ /* 0x000fe2000001ff00 */
[----:B------:R-:W-:-:S02]  /*8d20*/  CS2R R42, SRZ ;  /* 0x00000000002a7805 */ /* 0x000fc4000001ff00 */
[----:B------:R-:W-:Y:S01]  /*8d30*/  IMAD.WIDE R48, R45, R86, c[0x0][0x728] ;  /* 0x0001ca002d307625 */ /* 0x000fe200078e0256 */
[----:B------:R-:W-:Y:S01]  /*8d40*/  CS2R R36, SRZ ;  /* 0x0000000000247805 */ /* 0x000fe2000001ff00 */
[----:B------:R-:W-:Y:S01]  /*8d50*/  CS2R R38, SRZ ;  /* 0x0000000000267805 */ /* 0x000fe2000001ff00 */
[----:B------:R-:W-:Y:S01]  /*8d60*/  CS2R R62, SRZ ;  /* 0x00000000003e7805 */ /* 0x000fe2000001ff00 */
[C---:B----4-:R-:W-:Y:S01]  /*8d70*/  SHF.L.U32 R0, R7.reuse, 0x10, RZ ;  /* 0x0000001007007819 */ /* 0x050fe200000006ff */
[----:B-----5:R-:W-:Y:S01]  /*8d80*/  FADD R17, R22, 1 ;  /* 0x3f80000016117421 */ /* 0x020fe20000000000 */
[----:B------:R-:W-:-:S03]  /*8d90*/  PRMT R16, R7, 0x7632, R16 ;  /* 0x0000763207107816 */ /* 0x000fc60000000010 */
[----:B------:R-:W-:Y:S01]  /*8da0*/  FMUL R17, R0, R17 ;  /* 0x0000001100117220 */ /* 0x000fe20000400000 */
[----:B------:R-:W-:Y:S01]  /*8db0*/  PRMT R0, R6, 0x7632, R0 ;  /* 0x0000763206007816 */ /* 0x000fe20000000000 */
[----:B------:R-:W-:Y:S01]  /*8dc0*/  FADD R7, R20, 1 ;  /* 0x3f80000014077421 */ /* 0x000fe20000000000 */
[----:B------:R-:W-:Y:S01]  /*8dd0*/  SHF.L.U32 R6, R6, 0x10, RZ ;  /* 0x0000001006067819 */ /* 0x000fe200000006ff */
[----:B-1----:R-:W-:Y:S01]  /*8de0*/  FMUL R10, R50, R17 ;  /* 0x00000011320a7220 */ /* 0x002fe20000400000 */
[----:B------:R-:W-:Y:S01]  /*8df0*/  SHF.L.U32 R16, R16, 0x10, RZ ;  /* 0x0000001010107819 */ /* 0x000fe200000006ff */
[----:B------:R-:W-:Y:S01]  /*8e00*/  FADD R23, R23, 1 ;  /* 0x3f80000017177421 */ /* 0x000fe20000000000 */
[----:B------:R-:W-:Y:S01]  /*8e10*/  SHF.L.U32 R0, R0, 0x10, RZ ;  /* 0x0000001000007819 */ /* 0x000fe200000006ff */
[----:B------:R-:W-:Y:S01]  /*8e20*/  FADD R21, R21, 1 ;  /* 0x3f80000015157421 */ /* 0x000fe20000000000 */
[CC--:B--2---:R-:W-:Y:S01]  /*8e30*/  FFMA R10, R51.reuse, R34.reuse, R10 ;  /* 0x00000022330a7223 */ /* 0x0c4fe2000000000a */
[----:B------:R-:W-:Y:S01]  /*8e40*/  FMUL R7, R6, R7 ;  /* 0x0000000706077220 */ /* 0x000fe20000400000 */
[----:B------:R-:W-:Y:S01]  /*8e50*/  FMUL R23, R16, R23 ;  /* 0x0000001710177220 */ /* 0x000fe20000400000 */
[----:B------:R-:W-:Y:S01]  /*8e60*/  FMUL R21, R0, R21 ;  /* 0x0000001500157220 */ /* 0x000fe20000400000 */
[----:B------:R-:W-:Y:S01]  /*8e70*/  FFMA R22, R51, R34, R10 ;  /* 0x0000002233167223 */ /* 0x000fe2000000000a */
[C---:B------:R-:W-:Y:S01]  /*8e80*/  FMUL R7, R50.reuse, R7 ;  /* 0x0000000732077220 */ /* 0x040fe20000400000 */
[C---:B------:R-:W-:Y:S01]  /*8e90*/  FMUL R0, R50.reuse, R23 ;  /* 0x0000001732007220 */ /* 0x040fe20000400000 */
[----:B------:R-:W-:Y:S01]  /*8ea0*/  FMUL R6, R50, R21 ;  /* 0x0000001532067220 */ /* 0x000fe20000400000 */
[----:B------:R-:W-:Y:S01]  /*8eb0*/  IMAD.WIDE R10, R9, R8, c[0x0][0x618] ;  /* 0x00018600090a7625 */ /* 0x000fe200078e0208 */
[C---:B------:R-:W-:Y:S01]  /*8ec0*/  FFMA R7, R51.reuse, R32, R7 ;  /* 0x0000002033077223 */ /* 0x040fe20000000007 */
[C---:B------:R-:W-:Y:S01]  /*8ed0*/  FFMA R0, R51.reuse, R35, R0 ;  /* 0x0000002333007223 */ /* 0x040fe20000000000 */
[----:B------:R-:W-:-:S02]  /*8ee0*/  FFMA R6, R51, R33, R6 ;  /* 0x0000002133067223 */ /* 0x000fc40000000006 */
[----:B------:R-:W2:Y:S01]  /*8ef0*/  LDG.E.EL.64 R54, [R10.64] ;  /* 0x000000040a367981 */ /* 0x000ea2000c2e1b00 */
[C---:B------:R-:W-:Y:S01]  /*8f00*/  FFMA R20, R51.reuse, R32, R7 ;  /* 0x0000002033147223 */ /* 0x040fe20000000007 */
[C---:B------:R-:W-:Y:S01]  /*8f10*/  FFMA R23, R51.reuse, R35, R0 ;  /* 0x0000002333177223 */ /* 0x040fe20000000000 */
[----:B------:R-:W-:Y:S01]  /*8f20*/  FFMA R21, R51, R33, R6 ;  /* 0x0000002133157223 */ /* 0x000fe20000000006 */
[----:B------:R-:W-:Y:S01]  /*8f30*/  IMAD.WIDE R16, R9, R86, c[0x0][0x730] ;  /* 0x0001cc0009107625 */ /* 0x000fe200078e0256 */
[----:B------:R-:W-:Y:S01]  /*8f40*/  CS2R R32, SRZ ;  /* 0x0000000000207805 */ /* 0x000fe2000001ff00 */
[----:B------:R-:W-:Y:S02]  /*8f50*/  CS2R R34, SRZ ;  /* 0x0000000000227805 */ /* 0x000fe4000001ff00 */
[CC--:B------:R-:W-:Y:S01]  /*8f60*/  IMAD.WIDE R6, R45.reuse, R8.reuse, c[0x0][0x648] ;  /* 0x000192002d067625 */ /* 0x0c0fe200078e0208 */
[----:B------:R1:W-:Y:S04]  /*8f70*/  STG.E.128 [R16.64], R20 ;  /* 0x0000001410007986 */ /* 0x0003e8000c101d04 */
[----:B------:R4:W5:Y:S04]  /*8f80*/  @!P2 LDG.E.EF.64 R60, [R6.64] ;  /* 0x00000004063ca981 */ /* 0x000968000c0e1b00 */
[----:B------:R3:W5:Y:S04]  /*8f90*/  @!P2 LDG.E.EL.128 R32, [R2.64+0x2000] ;  /* 0x002000040220a981 */ /* 0x000768000c2e1d00 */
[----:B------:R-:W5:Y:S01]  /*8fa0*/  @!P2 LDG.E.EF.128 R40, [R48.64] ;  /* 0x000000043028a981 */ /* 0x000f62000c0e1d00 */
[----:B----4-:R-:W-:-:S03]  /*8fb0*/  IMAD.WIDE R6, R45, R8, c[0x0][0x618] ;  /* 0x000186002d067625 */ /* 0x010fc600078e0208 */
[----:B------:R-:W4:Y:S04]  /*8fc0*/  @!P2 LDG.E.EL.128 R36, [R4.64+0x2000] ;  /* 0x002000040424a981 */ /* 0x000f28000c2e1d00 */
[----:B------:R-:W4:Y:S01]  /*8fd0*/  @!P2 LDG.E.EL.64 R62, [R6.64] ;  /* 0x00000004063ea981 */ /* 0x000f22000c2e1b00 */
[----:B---3--:R-:W-:Y:S01]  /*8fe0*/  FADD R3, R24, 1 ;  /* 0x3f80000018037421 */ /* 0x008fe20000000000 */
[----:B------:R-:W-:-:S03]  /*8ff0*/  FADD R0, R25, 1 ;  /* 0x3f80000019007421 */ /* 0x000fc60000000000 */
[----:B------:R-:W-:Y:S01]  /*9000*/  FMUL R25, R3, R12 ;  /* 0x0000000c03197220 */ /* 0x000fe20000400000 */
[----:B------:R-:W-:Y:S01]  /*9010*/  FADD R3, R26, 1 ;  /* 0x3f8000001a037421 */ /* 0x000fe20000000000 */
[----:B0-----:R-:W-:Y:S01]  /*9020*/  FADD R12, R27, 1 ;  /* 0x3f8000001b0c7421 */ /* 0x001fe20000000000 */
[----:B------:R-:W-:Y:S01]  /*9030*/  FMUL R13, R0, R13 ;  /* 0x0000000d000d7220 */ /* 0x000fe20000400000 */
[C---:B------:R-:W-:Y:S01]  /*9040*/  SHF.L.U32 R0, R52.reuse, 0x10, RZ ;  /* 0x0000001034007819 */ /* 0x040fe200000006ff */
[----:B------:R-:W-:Y:S01]  /*9050*/  FMUL R27, R3, R14 ;  /* 0x0000000e031b7220 */ /* 0x000fe20000400000 */
[----:B------:R-:W-:Y:S02]  /*9060*/  PRMT R3, R53, 0x7632, R3 ;  /* 0x0000763235037816 */ /* 0x000fe40000000003 */
[----:B------:R-:W-:Y:S01]  /*9070*/  PRMT R2, R52, 0x7632, R2 ;  /* 0x0000763234027816 */ /* 0x000fe20000000002 */
[----:B------:R-:W-:Y:S01]  /*9080*/  FMUL R12, R12, R15 ;  /* 0x0000000f0c0c7220 */ /* 0x000fe20000400000 */
[----:B------:R-:W-:Y:S01]  /*9090*/  SHF.L.U32 R3, R3, 0x10, RZ ;  /* 0x0000001003037819 */ /* 0x000fe200000006ff */
[----:B------:R-:W-:Y:S01]  /*90a0*/  FFMA R0, R0, R25, RZ ;  /* 0x0000001900007223 */ /* 0x000fe200000000ff */
[----:B------:R-:W-:Y:S01]  /*90b0*/  FADD R25, R56, 1 ;  /* 0x3f80000038197421 */ /* 0x000fe20000000000 */
[----:B------:R-:W-:Y:S01]  /*90c0*/  SHF.L.U32 R2, R2, 0x10, RZ ;  /* 0x0000001002027819 */ /* 0x000fe200000006ff */
[----:B------:R-:W-:Y:S01]  /*90d0*/  FADD R15, R58, 1 ;  /* 0x3f8000003a0f7421 */ /* 0x000fe20000000000 */
[----:B------:R-:W-:Y:S01]  /*90e0*/  FFMA R3, R3, R12, RZ ;  /* 0x0000000c03037223 */ /* 0x000fe200000000ff */
[----:B------:R-:W-:Y:S01]  /*90f0*/  FMUL R24, R20, R25 ;  /* 0x0000001914187220 */ /* 0x000fe20000400000 */
[----:B-1----:R-:W-:Y:S01]  /*9100*/  FADD R20, R57, 1 ;  /* 0x3f80000039147421 */ /* 0x002fe20000000000 */
[----:B------:R-:W-:Y:S01]  /*9110*/  FFMA R13, R2, R13, RZ ;  /* 0x0000000d020d7223 */ /* 0x000fe200000000ff */
[----:B------:R-:W-:Y:S01]  /*9120*/  FMUL R22, R22, R15 ;  /* 0x0000000f16167220 */ /* 0x000fe20000400000 */
[----:B------:R-:W-:Y:S01]  /*9130*/  SHF.L.U32 R2, R53, 0x10, RZ ;  /* 0x0000001035027819 */ /* 0x000fe200000006ff */
[----:B------:R-:W-:-:S04]  /*9140*/  FMUL R20, R21, R20 ;  /* 0x0000001415147220 */ /* 0x000fc80000400000 */
[----:B------:R-:W-:Y:S01]  /*9150*/  FFMA R2, R2, R27, RZ ;  /* 0x0000001b02027223 */ /* 0x000fe200000000ff */
[----:B------:R-:W-:-:S04]  /*9160*/  FADD R14, R59, 1 ;  /* 0x3f8000003b0e7421 */ /* 0x000fc80000000000 */
[----:B------:R-:W-:Y:S01]  /*9170*/  FMUL R23, R23, R14 ;  /* 0x0000000e17177220 */ /* 0x000fe20000400000 */
[----:B------:R-:W-:Y:S01]  /*9180*/  IMAD.WIDE R86, R45, R86, c[0x0][0x730] ;  /* 0x0001cc002d567625 */ /* 0x000fe200078e0256 */
[C---:B--2---:R-:W-:Y:S02]  /*9190*/  PRMT R12, R54.reuse, 0x7632, R12 ;  /* 0x00007632360c7816 */ /* 0x044fe4000000000c */
[----:B------:R-:W-:Y:S02]  /*91a0*/  SHF.L.U32 R15, R54, 0x10, RZ ;  /* 0x00000010360f7819 */ /* 0x000fe400000006ff */
[----:B------:R-:W-:Y:S02]  /*91b0*/  SHF.L.U32 R12, R12, 0x10, RZ ;  /* 0x000000100c0c7819 */ /* 0x000fe400000006ff */
[----:B------:R-:W-:Y:S01]  /*91c0*/  SHF.L.U32 R25, R55, 0x10, RZ ;  /* 0x0000001037197819 */ /* 0x000fe200000006ff */
[----:B------:R-:W-:Y:S02]  /*91d0*/  FFMA R24, R15, R24, R0 ;  /* 0x000000180f187223 */ /* 0x000fe40000000000 */
[----:B------:R-:W-:Y:S01]  /*91e0*/  FFMA R20, R12, R20, R13 ;  /* 0x000000140c147223 */ /* 0x000fe2000000000d */
[----:B-----5:R-:W-:-:S02]  /*91f0*/  SEL R0, R60, RZ, !P2 ;  /* 0x000000ff3c007207 */ /* 0x020fc40005000000 */
[----:B------:R-:W-:Y:S01]  /*9200*/  SEL R12, R61, RZ, !P2 ;  /* 0x000000ff3d0c7207 */ /* 0x000fe20005000000 */
[----:B------:R-:W-:Y:S01]  /*9210*/  FFMA R2, R25, R22, R2 ;  /* 0x0000001619027223 */ /* 0x000fe20000000002 */
[----:B------:R-:W-:Y:S02]  /*9220*/  SEL R15, R32, RZ, !P2 ;  /* 0x000000ff200f7207 */ /* 0x000fe40005000000 */
[C---:B------:R-:W-:Y:S02]  /*9230*/  PRMT R13, R0.reuse, 0x7632, R13 ;  /* 0x00007632000d7816 */ /* 0x040fe4000000000d */
[----:B------:R-:W-:Y:S02]  /*9240*/  SHF.L.U32 R22, R0, 0x10, RZ ;  /* 0x0000001000167819 */ /* 0x000fe400000006ff */
[----:B------:R-:W-:Y:S02]  /*9250*/  SEL R35, R35, RZ, !P2 ;  /* 0x000000ff23237207 */ /* 0x000fe40005000000 */
[----:B------:R-:W-:Y:S01]  /*9260*/  PRMT R0, R12, 0x7632, R0 ;  /* 0x000076320c007816 */ /* 0x000fe20000000000 */
[----:B------:R-:W-:Y:S01]  /*9270*/  FADD R15, R15, 1 ;  /* 0x3f8000000f0f7421 */ /* 0x000fe20000000000 */
[----:B------:R-:W-:-:S02]  /*9280*/  SEL R14, R33, RZ, !P2 ;  /* 0x000000ff210e7207 */ /* 0x000fc40005000000 */
[----:B------:R-:W-:Y:S02]  /*9290*/  SEL R34, R34, RZ, !P2 ;  /* 0x000000ff22227207 */ /* 0x000fe40005000000 */
[----:B------:R-:W-:Y:S01]  /*92a0*/  SHF.L.U32 R25, R0, 0x10, RZ ;  /* 0x0000001000197819 */ /* 0x000fe200000006ff */
[----:B------:R-:W-:Y:S01]  /*92b0*/  FADD R0, R35, 1 ;  /* 0x3f80000023007421 */ /* 0x000fe20000000000 */
[----:B------:R-:W-:Y:S01]  /*92c0*/  FMUL R15, R22, R15 ;  /* 0x0000000f160f7220 */ /* 0x000fe20000400000 */
[----:B------:R-:W-:Y:S01]  /*92d0*/  SHF.L.U32 R21, R12, 0x10, RZ ;  /* 0x000000100c157819 */ /* 0x000fe200000006ff */
[----:B------:R-:W-:Y:S01]  /*92e0*/  FADD R14, R14, 1 ;  /* 0x3f8000000e0e7421 */ /* 0x000fe20000000000 */
[----:B------:R-:W-:Y:S01]  /*92f0*/  SHF.L.U32 R13, R13, 0x10, RZ ;  /* 0x000000100d0d7819 */ /* 0x000fe200000006ff */
[----:B------:R-:W-:Y:S01]  /*9300*/  FADD R12, R34, 1 ;  /* 0x3f800000220c7421 */ /* 0x000fe20000000000 */
[----:B------:R-:W-:Y:S01]  /*9310*/  FMUL R25, R25, R0 ;  /* 0x0000000019197220 */ /* 0x000fe20000400000 */
[----:B------:R-:W-:Y:S01]  /*9320*/  SEL R40, R40, RZ, !P2 ;  /* 0x000000ff28287207 */ /* 0x000fe20005000000 */
[----:B------:R-:W-:Y:S01]  /*9330*/  FMUL R0, R50, R15 ;  /* 0x0000000f32007220 */ /* 0x000fe20000400000 */
[----:B------:R-:W-:Y:S01]  /*9340*/  FMUL R21, R21, R12 ;  /* 0x0000000c15157220 */ /* 0x000fe20000400000 */
[----:B------:R-:W-:Y:S01]  /*9350*/  FMUL R13, R13, R14 ;  /* 0x0000000e0d0d7220 */ /* 0x000fe20000400000 */
[----:B----4-:R-:W-:Y:S01]  /*9360*/  SEL R15, R36, RZ, !P2 ;  /* 0x000000ff240f7207 */ /* 0x010fe20005000000 */
[CC--:B------:R-:W-:Y:S01]  /*9370*/  FFMA R0, R51.reuse, R40.reuse, R0 ;  /* 0x0000002833007223 */ /* 0x0c0fe20000000000 */
[C---:B------:R-:W-:Y:S01]  /*9380*/  FMUL R14, R50.reuse, R21 ;  /* 0x00000015320e7220 */ /* 0x040fe20000400000 */
[C---:B------:R-:W-:Y:S01]  /*9390*/  FMUL R22, R50.reuse, R13 ;  /* 0x0000000d32167220 */ /* 0x040fe20000400000 */
[----:B------:R-:W-:Y:S01]  /*93a0*/  FMUL R50, R50, R25 ;  /* 0x0000001932327220 */ /* 0x000fe20000400000 */
[----:B------:R-:W-:Y:S01]  /*93b0*/  FFMA R12, R51, R40, R0 ;  /* 0x00000028330c7223 */ /* 0x000fe20000000000 */
[----:B------:R-:W-:Y:S01]  /*93c0*/  SEL R25, R42, RZ, !P2 ;  /* 0x000000ff2a197207 */ /* 0x000fe20005000000 */
[----:B------:R-:W-:Y:S01]  /*93d0*/  FADD R15, R15, 1 ;  /* 0x3f8000000f0f7421 */ /* 0x000fe20000000000 */
[----:B------:R-:W-:-:S02]  /*93e0*/  SEL R0, R62, RZ, !P2 ;  /* 0x000000ff3e007207 */ /* 0x000fc40005000000 */
[----:B------:R-:W-:Y:S01]  /*93f0*/  SEL R41, R41, RZ, !P2 ;  /* 0x000000ff29297207 */ /* 0x000fe20005000000 */
[C---:B------:R-:W-:Y:S01]  /*9400*/  FFMA R14, R51.reuse, R25, R14 ;  /* 0x00000019330e7223 */ /* 0x040fe2000000000e */
[----:B------:R-:W-:Y:S01]  /*9410*/  SHF.L.U32 R13, R0, 0x10, RZ ;  /* 0x00000010000d7819 */ /* 0x000fe200000006ff */
[----:B------:R-:W-:Y:S01]  /*9420*/  FMUL R26, R12, R15 ;  /* 0x0000000f0c1a7220 */ /* 0x000fe20000400000 */
[----:B------:R-:W-:Y:S01]  /*9430*/  SEL R38, R38, RZ, !P2 ;  /* 0x000000ff26267207 */ /* 0x000fe20005000000 */
[----:B------:R-:W-:Y:S01]  /*9440*/  FFMA R22, R51, R41, R22 ;  /* 0x0000002933167223 */ /* 0x000fe20000000016 */
[----:B------:R-:W-:Y:S01]  /*9450*/  SEL R37, R37, RZ, !P2 ;  /* 0x000000ff25257207 */ /* 0x000fe20005000000 */
[----:B------:R-:W-:Y:S01]  /*9460*/  FFMA R14, R51, R25, R14 ;  /* 0x00000019330e7223 */ /* 0x000fe2000000000e */
[----:B------:R-:W-:Y:S01]  /*9470*/  SEL R21, R63, RZ, !P2 ;  /* 0x000000ff3f157207 */ /* 0x000fe20005000000 */
[----:B------:R-:W-:Y:S01]  /*9480*/  FMUL R27, R13, R26 ;  /* 0x0000001a0d1b7220 */ /* 0x000fe20000400000 */
[----:B------:R-:W-:Y:S01]  /*9490*/  SEL R43, R43, RZ, !P2 ;  /* 0x000000ff2b2b7207 */ /* 0x000fe20005000000 */
[----:B------:R-:W-:Y:S01]  /*94a0*/  FADD R25, R38, 1 ;  /* 0x3f80000026197421 */ /* 0x000fe20000000000 */
[----:B------:R-:W-:Y:S01]  /*94b0*/  FFMA R13, R51, R41, R22 ;  /* 0x00000029330d7223 */ /* 0x000fe20000000016 */
[----:B------:R-:W-:Y:S01]  /*94c0*/  PRMT R0, R0, 0x7632, R0 ;  /* 0x0000763200007816 */ /* 0x000fe20000000000 */
[----:B------:R-:W-:Y:S01]  /*94d0*/  FADD R22, R37, 1 ;  /* 0x3f80000025167421 */ /* 0x000fe20000000000 */
[----:B------:R-:W-:Y:S01]  /*94e0*/  SHF.L.U32 R15, R21, 0x10, RZ ;  /* 0x00000010150f7819 */ /* 0x000fe200000006ff */
[----:B------:R-:W-:Y:S01]  /*94f0*/  FMUL R26, R14, R25 ;  /* 0x000000190e1a7220 */ /* 0x000fe20000400000 */
[----:B------:R-:W-:Y:S01]  /*9500*/  SEL R39, R39, RZ, !P2 ;  /* 0x000000ff27277207 */ /* 0x000fe20005000000 */
[-C--:B------:R-:W-:Y:S01]  /*9510*/  FFMA R50, R51, R43.reuse, R50 ;  /* 0x0000002b33327223 */ /* 0x080fe20000000032 */
[----:B------:R-:W-:Y:S01]  /*9520*/  SHF.L.U32 R0, R0, 0x10, RZ ;  /* 0x0000001000007819 */ /* 0x000fe200000006ff */
[----:B------:R-:W-:Y:S01]  /*9530*/  FMUL R25, R13, R22 ;  /* 0x000000160d197220 */ /* 0x000fe20000400000 */
[----:B------:R-:W-:Y:S01]  /*9540*/  FMUL R26, R15, R26 ;  /* 0x0000001a0f1a7220 */ /* 0x000fe20000400000 */
[----:B------:R-:W-:Y:S01]  /*9550*/  PRMT R21, R21, 0x7632, R21 ;  /* 0x0000763215157816 */ /* 0x000fe20000000015 */
[----:B------:R-:W-:Y:S01]  /*9560*/  FFMA R15, R51, R43, R50 ;  /* 0x0000002b330f7223 */ /* 0x000fe20000000032 */
[----:B------:R-:W-:Y:S01]  /*9570*/  FADD R22, R39, 1 ;  /* 0x3f80000027167421 */ /* 0x000fe20000000000 */
[----:B------:R-:W-:Y:S01]  /*9580*/  FMUL R0, R0, R25 ;  /* 0x0000001900007220 */ /* 0x000fe20000400000 */
[----:B------:R-:W-:-:S02]  /*9590*/  SHF.L.U32 R21, R21, 0x10, RZ ;  /* 0x0000001015157819 */ /* 0x000fc400000006ff */
[----:B------:R-:W-:Y:S01]  /*95a0*/  PRMT R55, R55, 0x7632, R55 ;  /* 0x0000763237377816 */ /* 0x000fe20000000037 */
[----:B------:R-:W-:Y:S01]  /*95b0*/  FMUL R22, R15, R22 ;  /* 0x000000160f167220 */ /* 0x000fe20000400000 */
[----:B------:R-:W-:Y:S02]  /*95c0*/  FSEL R27, R27, -RZ, !P2 ;  /* 0x800000ff1b1b7208 */ /* 0x000fe40005000000 */
[----:B------:R-:W-:Y:S01]  /*95d0*/  FSEL R25, R0, -RZ, !P2 ;  /* 0x800000ff00197208 */ /* 0x000fe20005000000 */
[----:B------:R-:W-:Y:S01]  /*95e0*/  FMUL R21, R21, R22 ;  /* 0x0000001615157220 */ /* 0x000fe20000400000 */
[----:B------:R-:W-:Y:S01]  /*95f0*/  SHF.L.U32 R0, R55, 0x10, RZ ;  /* 0x0000001037007819 */ /* 0x000fe200000006ff */
[----:B------:R-:W-:Y:S01]  /*9600*/  FADD R24, R24, R27 ;  /* 0x0000001b18187221 */ /* 0x000fe20000000000 */
[----:B------:R-:W-:Y:S01]  /*9610*/  FSEL R33, R26, -RZ, !P2 ;  /* 0x800000ff1a217208 */ /* 0x000fe20005000000 */
[----:B------:R-:W-:Y:S01]  /*9620*/  FADD R25, R20, R25 ;  /* 0x0000001914197221 */ /* 0x000fe20000000000 */
[----:B------:R-:W-:Y:S01]  /*9630*/  FSEL R20, R21, -RZ, !P2 ;  /* 0x800000ff15147208 */ /* 0x000fe20005000000 */
[----:B------:R-:W-:-:S02]  /*9640*/  FFMA R3, R0, R23, R3 ;  /* 0x0000001700037223 */ /* 0x000fc40000000003 */
[----:B------:R-:W-:Y:S01]  /*9650*/  FADD R33, R2, R33 ;  /* 0x0000002102217221 */ /* 0x000fe20000000000 */
[----:B------:R-:W-:Y:S01]  /*9660*/  FADD R0, R25, R24 ;  /* 0x0000001819007221 */ /* 0x000fe20000000000 */
[----:B------:R-:W-:-:S03]  /*9670*/  FADD R3, R3, R20 ;  /* 0x0000001403037221 */ /* 0x000fc60000000000 */
[----:B------:R-:W-:-:S04]  /*9680*/  FADD R0, R0, R33 ;  /* 0x0000002100007221 */ /* 0x000fc80000000000 */
[----:B------:R-:W-:-:S05]  /*9690*/  FADD R0, R0, R3 ;  /* 0x0000000300007221 */ /* 0x000fca0000000000 */
[----:B------:R-:W0:Y:S02]  /*96a0*/  SHFL.BFLY PT, R3, R0, 0x10, 0x1f ;  /* 0x0e001f0000037f89 */ /* 0x000e2400000e0000 */
[----:B0-----:R-:W-:-:S05]  /*96b0*/  FADD R3, R0, R3 ;  /* 0x0000000300037221 */ /* 0x001fca0000000000 */
[----:B------:R-:W0:Y:S02]  /*96c0*/  SHFL.BFLY PT, R2, R3, 0x8, 0x1f ;  /* 0x0d001f0003027f89 */ /* 0x000e2400000e0000 */
[----:B0-----:R-:W-:-:S05]  /*96d0*/  FADD R2, R3, R2 ;  /* 0x0000000203027221 */ /* 0x001fca0000000000 */
[----:B------:R-:W0:Y:S02]  /*96e0*/  SHFL.BFLY PT, R21, R2, 0x4, 0x1f ;  /* 0x0c801f0002157f89 */ /* 0x000e2400000e0000 */
[----:B0-----:R-:W-:-:S05]  /*96f0*/  FADD R21, R2, R21 ;  /* 0x0000001502157221 */ /* 0x001fca0000000000 */
[----:B------:R-:W0:Y:S02]  /*9700*/  SHFL.BFLY PT, R20, R21, 0x2, 0x1f ;  /* 0x0c401f0015147f89 */ /* 0x000e2400000e0000 */
[----:B0-----:R-:W-:-:S05]  /*9710*/  FADD R20, R21, R20 ;  /* 0x0000001415147221 */ /* 0x001fca0000000000 */
[----:B------:R-:W0:Y:S04]  /*9720*/  SHFL.BFLY PT, R23, R20, 0x1, 0x1f ;  /* 0x0c201f0014177f89 */ /* 0x000e2800000e0000 */
[----:B------:R-:W-:Y:S01]  /*9730*/  @!P2 STG.E.128 [R86.64], R12 ;  /* 0x0000000c5600a986 */ /* 0x000fe2000c101d04 */
[----:B0-----:R-:W-:-:S03]  /*9740*/  FADD R22, R20, R23 ;  /* 0x0000001714167221 */ /* 0x001fc60000000000 */
[----:B------:R-:W-:Y:S06]  /*9750*/  BAR.SYNC 0x0 ;  /* 0x0000000000007b1d */ /* 0x000fec0000000000 */
[----:B------:R-:W-:Y:S04]  /*9760*/  @!P1 STS [R47], R22 ;  /* 0x000000162f009388 */ /* 0x000fe80000000800 */
[----:B------:R-:W-:Y:S06]  /*9770*/  BAR.SYNC 0x0 ;  /* 0x0000000000007b1d */ /* 0x000fec0000000000 */
[----:B------:R-:W0:Y:S04]  /*9780*/  @!P3 LDS R44, [R46.X4] ;  /* 0x000000002e2cb984 */ /* 0x000e280000004800 */
[----:B0-----:R-:W0:Y:S02]  /*9790*/  SHFL.BFLY PT, R3, R44, 0x4, 0x1f ;  /* 0x0c801f002c037f89 */ /* 0x001e2400000e0000 */
[----:B0-----:R-:W-:-:S05]  /*97a0*/  FADD R3, R44, R3 ;  /* 0x000000032c037221 */ /* 0x001fca0000000000 */
[----:B------:R-:W0:Y:S02]  /*97b0*/  SHFL.BFLY PT, R0, R3, 0x2, 0x1f ;  /* 0x0c401f0003007f89 */ /* 0x000e2400000e0000 */
[----:B0-----:R-:W-:-:S05]  /*97c0*/  FADD R0, R3, R0 ;  /* 0x0000000003007221 */ /* 0x001fca0000000000 */
[----:B------:R-:W0:Y:S02]  /*97d0*/  SHFL.BFLY PT, R21, R0, 0x1, 0x1f ;  /* 0x0c201f0000157f89 */ /* 0x000e2400000e0000 */
[----:B0-----:R-:W-:-:S05]  /*97e0*/  FADD R21, R0, R21 ;  /* 0x0000001500157221 */ /* 0x001fca0000000000 */
[----:B------:R-:W-:Y:S04]  /*97f0*/  @P0 STS [R46.X4], R21 ;  /* 0x000000152e000388 */ /* 0x000fe80000004800 */
[----:B------:R-:W-:Y:S06]  /*9800*/  BAR.SYNC 0x0 ;  /* 0x0000000000007b1d */ /* 0x000fec0000000000 */
[----:B------:R-:W2:Y:S04]  /*9810*/  LDG.E.EL.128 R32, [R4.64] ;  /* 0x0000000404207981 */ /* 0x000ea8000c2e1d00 */
[----:B------:R-:W3:Y:S04]  /*9820*/  LDG.E.EF.128 R24, [R30.64] ;  /* 0x000000041e187981 */ /* 0x000ee8000c0e1d00 */
[----:B------:R-:W4:Y:S04]  /*9830*/  LDG.E.EF.64 R18, [R18.64] ;  /* 0x0000000412127981 */ /* 0x000f28000c0e1b00 */
[----:B------:R-:W0:Y:S01]  /*9840*/  LDS R2, [RZ] ;  /* 0x00000000ff027984 */ /* 0x000e220000000800 */
[----:B------:R-:W-:-:S04]  /*9850*/  FMUL R13, R28, R28 ;  /* 0x0000001c1c0d7220 */ /* 0x000fc80000400000 */
[----:B------:R-:W-:Y:S01]  /*9860*/  FMUL R13, R28, R13 ;  /* 0x0000000d1c0d7220 */ /* 0x000fe20000400000 */
[----:B0-----:R-:W-:-:S04]  /*9870*/  FMUL R2, R2, -0.5 ;  /* 0xbf00000002027820 */ /* 0x001fc80000400000 */
[----:B------:R-:W-:Y:S01]  /*9880*/  FMUL R2, R2, R13 ;  /* 0x0000000d02027220 */ /* 0x000fe20000400000 */
[----:B--2---:R-:W-:Y:S01]  /*9890*/  FADD R0, R35, 1 ;  /* 0x3f80000023007421 */ /* 0x004fe20000000000 */
[----:B------:R-:W-:Y:S01]  /*98a0*/  FADD R3, R32, 1 ;  /* 0x3f80000020037421 */ /* 0x000fe20000000000 */
[----:B------:R-:W-:Y:S01]  /*98b0*/  FADD R15, R34, 1 ;  /* 0x3f800000220f7421 */ /* 0x000fe20000000000 */
[----:B------:R-:W-:Y:S01]  /*98c0*/  FADD R12, R33, 1 ;  /* 0x3f800000210c7421 */ /* 0x000fe20000000000 */
[----:B---3--:R-:W-:Y:S01]  /*98d0*/  FMUL R27, R27, R0 ;  /* 0x000000001b1b7220 */ /* 0x008fe20000400000 */
[----:B------:R-:W-:Y:S01]  /*98e0*/  FMUL R21, R24, R3 ;  /* 0x0000000318157220 */ /* 0x000fe20000400000 */
[----:B----4-:R-:W-:Y:S01]  /*98f0*/  PRMT R0, R19, 0x7632, R0 ;  /* 0x0000763213007816 */ /* 0x010fe20000000000 */
[----:B------:R-:W-:Y:S01]  /*9900*/  FMUL R23, R26, R15 ;  /* 0x0000000f1a177220 */ /* 0x000fe20000400000 */
[----:B------:R-:W-:Y:S01]  /*9910*/  PRMT R3, R18, 0x7632, R3 ;  /* 0x0000763212037816 */ /* 0x000fe20000000003 */
[----:B------:R-:W-:Y:S01]  /*9920*/  FMUL R25, R25, R12 ;  /* 0x0000000c19197220 */ /* 0x000fe20000400000 */
[----:B------:R-:W-:-:S02]  /*9930*/  SHF.L.U32 R19, R19, 0x10, RZ ;  /* 0x0000001013137819 */ /* 0x000fc400000006ff */
[----:B------:R-:W-:Y:S01]  /*9940*/  SHF.L.U32 R15, R0, 0x10, RZ ;  /* 0x00000010000f7819 */ /* 0x000fe200000006ff */
[----:B------:R-:W-:Y:S01]  /*9950*/  FMUL R0, R2, 0.00043402778101153671741 ;  /* 0x39e38e3902007820 */ /* 0x000fe20000400000 */
[----:B------:R-:W-:Y:S01]  /*9960*/  SHF.L.U32 R13, R18, 0x10, RZ ;  /* 0x00000010120d7819 */ /* 0x000fe200000006ff */
[C---:B------:R-:W-:Y:S01]  /*9970*/  FMUL R21, R28.reuse, R21 ;  /* 0x000000151c157220 */ /* 0x040fe20000400000 */
[----:B------:R-:W-:Y:S01]  /*9980*/  SHF.L.U32 R3, R3, 0x10, RZ ;  /* 0x0000001003037819 */ /* 0x000fe200000006ff */
[----:B------:R-:W-:Y:S01]  /*9990*/  FMUL R2, R28, R25 ;  /* 0x000000191c027220 */ /* 0x000fe20000400000 */
[C---:B------:R-:W-:Y:S01]  /*99a0*/  FMUL R25, R0.reuse, R19 ;  /* 0x0000001300197220 */ /* 0x040fe20000400000 */
[C---:B------:R-:W-:Y:S01]  /*99b0*/  FMUL R12, R0.reuse, R15 ;  /* 0x0000000f000c7220 */ /* 0x040fe20000400000 */
[C---:B------:R-:W-:Y:S01]  /*99c0*/  FFMA R14, R0.reuse, R13, R21 ;  /* 0x0000000d000e7223 */ /* 0x040fe20000000015 */
[----:B------:R-:W-:Y:S01]  /*99d0*/  FFMA R2, R0, R3, R2 ;  /* 0x0000000300027223 */ /* 0x000fe20000000002 */
[C---:B------:R-:W-:Y:S01]  /*99e0*/  FFMA R18, R28.reuse, R23, R25 ;  /* 0x000000171c127223 */ /* 0x040fe20000000019 */
[----:B------:R-:W-:Y:S01]  /*99f0*/  FFMA R12, R28, R27, R12 ;  /* 0x0000001b1c0c7223 */ /* 0x000fe2000000000c */
[C---:B------:R-:W-:Y:S01]  /*9a00*/  FFMA R14, R0.reuse, R13, R14 ;  /* 0x0000000d000e7223 */ /* 0x040fe2000000000e */
[C---:B------:R-:W-:Y:S01]  /*9a10*/  FFMA R3, R0.reuse, R3, R2 ;  /* 0x0000000300037223 */ /* 0x040fe20000000002 */
[C---:B------:R-:W-:Y:S01]  /*9a20*/  FFMA R18, R0.reuse, R19, R18 ;  /* 0x0000001300127223 */ /* 0x040fe20000000012 */
[----:B------:R-:W-:-:S03]  /*9a30*/  FFMA R15, R0, R15, R12 ;  /* 0x0000000f000f7223 */ /* 0x000fc6000000000c */
[----:B------:R-:W-:Y:S01]  /*9a40*/  F2FP.BF16.F32.PACK_AB R26, R3, R14 ;  /* 0x0000000e031a723e */ /* 0x000fe200000010ff */
[----:B------:R-:W-:Y:S01]  /*9a50*/  IMAD.WIDE R2, R29, R8, c[0x0][0x738] ;  /* 0x0001ce001d027625 */ /* 0x000fe200078e0208 */
[----:B------:R-:W-:-:S05]  /*9a60*/  F2FP.BF16.F32.PACK_AB R27, R15, R18 ;  /* 0x000000120f1b723e */ /* 0x000fca00000010ff */
[----:B------:R0:W-:Y:S04]  /*9a70*/  STG.E.64 [R2.64], R26 ;  /* 0x0000001a02007986 */ /* 0x0001e8000c101b04 */
[----:B------:R-:W2:Y:S04]  /*9a80*/  LDG.E.EL.128 R12, [R4.64+0x1000] ;  /* 0x00100004040c7981 */ /* 0x000ea8000c2e1d00 */
[----:B------:R-:W0:Y:S04]  /*9a90*/  LDG.E.EF.64 R10, [R10.64] ;  /* 0x000000040a0a7981 */ /* 0x000e28000c0e1b00 */
[----:B------:R-:W3:Y:S01]  /*9aa0*/  LDG.E.EF.128 R16, [R16.64] ;  /* 0x0000000410107981 */ /* 0x000ee2000c0e1d00 */
[----:B--2---:R-:W-:Y:S01]  /*9ab0*/  FADD R21, R12, 1 ;  /* 0x3f8000000c157421 */ /* 0x004fe20000000000 */
[----:B------:R-:W-:Y:S01]  /*9ac0*/  FADD R12, R13, 1 ;  /* 0x3f8000000d0c7421 */ /* 0x000fe20000000000 */
[----:B------:R-:W-:Y:S01]  /*9ad0*/  FADD R13, R14, 1 ;  /* 0x3f8000000e0d7421 */ /* 0x000fe20000000000 */
[----:B0-----:R-:W-:Y:S01]  /*9ae0*/  PRMT R3, R11, 0x7632, R3 ;  /* 0x000076320b037816 */ /* 0x001fe20000000003 */
[----:B------:R-:W-:Y:S01]  /*9af0*/  FADD R14, R15, 1 ;  /* 0x3f8000000f0e7421 */ /* 0x000fe20000000000 */
[----:B------:R-:W-:Y:S01]  /*9b00*/  PRMT R2, R10, 0x7632, R2 ;  /* 0x000076320a027816 */ /* 0x000fe20000000002 */
[----:B---3--:R-:W-:Y:S01]  /*9b10*/  FMUL R21, R16, R21 ;  /* 0x0000001510157220 */ /* 0x008fe20000400000 */
[----:B------:R-:W-:Y:S01]  /*9b20*/  FMUL R23, R17, R12 ;  /* 0x0000000c11177220 */ /* 0x000fe20000400000 */
[----:B------:R-:W-:-:S02]  /*9b30*/  SHF.L.U32 R11, R11, 0x10, RZ ;  /* 0x000000100b0b7819 */ /* 0x000fc400000006ff */
[----:B------:R-:W-:Y:S01]  /*9b40*/  SHF.L.U32 R15, R3, 0x10, RZ ;  /* 0x00000010030f7819 */ /* 0x000fe200000006ff */
[----:B------:R-:W-:Y:S01]  /*9b50*/  FMUL R25, R18, R13 ;  /* 0x0000000d12197220 */ /* 0x000fe20000400000 */
[----:B------:R-:W-:Y:S01]  /*9b60*/  SHF.L.U32 R13, R10, 0x10, RZ ;  /* 0x000000100a0d7819 */ /* 0x000fe200000006ff */
[----:B------:R-:W-:Y:S01]  /*9b70*/  FMUL R21, R28, R21 ;  /* 0x000000151c157220 */ /* 0x000fe20000400000 */
[----:B------:R-:W-:Y:S01]  /*9b80*/  SHF.L.U32 R3, R2, 0x10, RZ ;  /* 0x0000001002037819 */ /* 0x000fe200000006ff */
[----:B------:R-:W-:Y:S01]  /*9b90*/  FMUL R2, R28, R23 ;  /* 0x000000171c027220 */ /* 0x000fe20000400000 */
        /* <DEDUP_REMOVED lines=10> */
[----:B------:R-:W-:Y:S01]  /*9c40*/  FFMA R15, R0, R15, R10 ;  /* 0x0000000f000f7223 */ /* 0x000fe2000000000a */
[----:B------:R-:W-:Y:S01]  /*9c50*/  CS2R R20, SRZ ;  /* 0x0000000000147805 */ /* 0x000fe2000001ff00 */
[----:B------:R-:W-:Y:S01]  /*9c60*/  CS2R R22, SRZ ;  /* 0x0000000000167805 */ /* 0x000fe2000001ff00 */
[----:B------:R-:W-:Y:S01]  /*9c70*/  F2FP.BF16.F32.PACK_AB R12, R3, R12 ;  /* 0x0000000c030c723e */ /* 0x000fe200000010ff */
[----:B------:R-:W-:Y:S01]  /*9c80*/  IMAD.WIDE R2, R9, R8, c[0x0][0x738] ;  /* 0x0001ce0009027625 */ /* 0x000fe200078e0208 */
[----:B------:R-:W-:Y:S01]  /*9c90*/  F2FP.BF16.F32.PACK_AB R13, R15, R14 ;  /* 0x0000000e0f0d723e */ /* 0x000fe200000010ff */
[----:B------:R-:W-:Y:S01]  /*9ca0*/  CS2R R16, SRZ ;  /* 0x0000000000107805 */ /* 0x000fe2000001ff00 */
[----:B------:R-:W-:-:S03]  /*9cb0*/  CS2R R18, SRZ ;  /* 0x0000000000127805 */ /* 0x000fc6000001ff00 */
[----:B------:R0:W-:Y:S04]  /*9cc0*/  STG.E.64 [R2.64], R12 ;  /* 0x0000000c02007986 */ /* 0x0001e8000c101b04 */
[----:B------:R-:W0:Y:S01]  /*9cd0*/  @!P2 LDG.E.EL.128 R20, [R4.64+0x2000] ;  /* 0x002000040414a981 */ /* 0x000e22000c2e1d00 */
[----:B------:R-:W-:-:S03]  /*9ce0*/  CS2R R14, SRZ ;  /* 0x00000000000e7805 */ /* 0x000fc6000001ff00 */
[----:B------:R-:W2:Y:S04]  /*9cf0*/  @!P2 LDG.E.EF.128 R16, [R86.64] ;  /* 0x000000045610a981 */ /* 0x000ea8000c0e1d00 */
[----:B------:R-:W3:Y:S01]  /*9d00*/  @!P2 LDG.E.EF.64 R14, [R6.64] ;  /* 0x00000004060ea981 */ /* 0x000ee2000c0e1b00 */
[----:B0-----:R-:W-:Y:S02]  /*9d10*/  SEL R3, R21, RZ, !P2 ;  /* 0x000000ff15037207 */ /* 0x001fe40005000000 */
[----:B------:R-:W-:Y:S02]  /*9d20*/  SEL R2, R20, RZ, !P2 ;  /* 0x000000ff14027207 */ /* 0x000fe40005000000 */
[----:B------:R-:W-:Y:S01]  /*9d30*/  SEL R23, R23, RZ, !P2 ;  /* 0x000000ff17177207 */ /* 0x000fe20005000000 */
[----:B------:R-:W-:Y:S01]  /*9d40*/  FADD R3, R3, 1 ;  /* 0x3f80000003037421 */ /* 0x000fe20000000000 */
[----:B--2---:R-:W-:Y:S01]  /*9d50*/  SEL R10, R17, RZ, !P2 ;  /* 0x000000ff110a7207 */ /* 0x004fe20005000000 */
[----:B------:R-:W-:Y:S01]  /*9d60*/  FADD R2, R2, 1 ;  /* 0x3f80000002027421 */ /* 0x000fe20000000000 */
[----:B------:R-:W-:Y:S01]  /*9d70*/  SEL R22, R22, RZ, !P2 ;  /* 0x000000ff16167207 */ /* 0x000fe20005000000 */
[----:B------:R-:W-:Y:S01]  /*9d80*/  FADD R5, R23, 1 ;  /* 0x3f80000017057421 */ /* 0x000fe20000000000 */
[----:B------:R-:W-:Y:S01]  /*9d90*/  SEL R11, R16, RZ, !P2 ;  /* 0x000000ff100b7207 */ /* 0x000fe20005000000 */
[----:B------:R-:W-:Y:S01]  /*9da0*/  FMUL R13, R10, R3 ;  /* 0x000000030a0d7220 */ /* 0x000fe20000400000 */
[----:B------:R-:W-:-:S02]  /*9db0*/  SEL R12, R19, RZ, !P2 ;  /* 0x000000ff130c7207 */ /* 0x000fc40005000000 */
[----:B---3--:R-:W-:Y:S01]  /*9dc0*/  SEL R3, R15, RZ, !P2 ;  /* 0x000000ff0f037207 */ /* 0x008fe20005000000 */
[----:B------:R-:W-:Y:S01]  /*9dd0*/  FMUL R11, R11, R2 ;  /* 0x000000020b0b7220 */ /* 0x000fe20000400000 */
[----:B------:R-:W-:Y:S01]  /*9de0*/  SEL R9, R18, RZ, !P2 ;  /* 0x000000ff12097207 */ /* 0x000fe20005000000 */
[----:B------:R-:W-:Y:S01]  /*9df0*/  FADD R4, R22, 1 ;  /* 0x3f80000016047421 */ /* 0x000fe20000000000 */
[----:B------:R-:W-:Y:S01]  /*9e00*/  FMUL R17, R12, R5 ;  /* 0x000000050c117220 */ /* 0x000fe20000400000 */
[----:B------:R-:W-:Y:S02]  /*9e10*/  SEL R2, R14, RZ, !P2 ;  /* 0x000000ff0e027207 */ /* 0x000fe40005000000 */
[----:B------:R-:W-:Y:S01]  /*9e20*/  PRMT R5, R3, 0x7632, R5 ;  /* 0x0000763203057816 */ /* 0x000fe20000000005 */
[----:B------:R-:W-:Y:S01]  /*9e30*/  FMUL R15, R9, R4 ;  /* 0x00000004090f7220 */ /* 0x000fe20000400000 */
[----:B------:R-:W-:Y:S02]  /*9e40*/  PRMT R4, R2, 0x7632, R4 ;  /* 0x0000763202047816 */ /* 0x000fe40000000004 */
[----:B------:R-:W-:-:S02]  /*9e50*/  SHF.L.U32 R9, R3, 0x10, RZ ;  /* 0x0000001003097819 */ /* 0x000fc400000006ff */
[----:B------:R-:W-:Y:S02]  /*9e60*/  SHF.L.U32 R5, R5, 0x10, RZ ;  /* 0x0000001005057819 */ /* 0x000fe400000006ff */
[----:B------:R-:W-:Y:S01]  /*9e70*/  SHF.L.U32 R7, R2, 0x10, RZ ;  /* 0x0000001002077819 */ /* 0x000fe200000006ff */
[----:B------:R-:W-:Y:S01]  /*9e80*/  FMUL R2, R28, R13 ;  /* 0x0000000d1c027220 */ /* 0x000fe20000400000 */
[----:B------:R-:W-:Y:S01]  /*9e90*/  SHF.L.U32 R3, R4, 0x10, RZ ;  /* 0x0000001004037819 */ /* 0x000fe200000006ff */
[----:B------:R-:W-:Y:S01]  /*9ea0*/  FMUL R11, R28, R11 ;  /* 0x0000000b1c0b7220 */ /* 0x000fe20000400000 */
[C---:B------:R-:W-:Y:S01]  /*9eb0*/  FMUL R13, R0.reuse, R9 ;  /* 0x00000009000d7220 */ /* 0x040fe20000400000 */
[C---:B------:R-:W-:Y:S02]  /*9ec0*/  FMUL R4, R0.reuse, R5 ;  /* 0x0000000500047220 */ /* 0x040fe40000400000 */
        /* <DEDUP_REMOVED lines=8> */
[----:B------:R-:W-:-:S02]  /*9f50*/  IMAD.WIDE R8, R45, R8, c[0x0][0x738] ;  /* 0x0001ce002d087625 */ /* 0x000fc400078e0208 */
[----:B------:R-:W-:Y:S02]  /*9f60*/  F2FP.BF16.F32.PACK_AB R4, R3, R6 ;  /* 0x000000060304723e */ /* 0x000fe400000010ff */
[----:B------:R-:W-:Y:S01]  /*9f70*/  F2FP.BF16.F32.PACK_AB R5, R5, R10 ;  /* 0x0000000a0505723e */ /* 0x000fe200000010ff */
[----:B------:R-:W-:Y:S06]  /*9f80*/  @P2 EXIT ;  /* 0x000000000000294d */ /* 0x000fec0003800000 */
[----:B------:R-:W-:Y:S02]  /*9f90*/  ULDC.64 UR4, c[0x0][0x118] ;  /* 0x0000460000047ab9 */ /* 0x000fe40000000a00 */
[----:B------:R-:W-:Y:S01]  /*9fa0*/  STG.E.64 [R8.64], R4 ;  /* 0x0000000408007986 */ /* 0x000fe2000c101b04 */
[----:B------:R-:W-:Y:S05]  /*9fb0*/  EXIT ;  /* 0x000000000000794d */ /* 0x000fea0003800000 */
.L_x_2:
[----:B------:R-:W-:-:S00]  /*9fc0*/  BRA `(.L_x_2) ;  /* 0xfffffff000007947 */ /* 0x000fc0000383ffff */
[----:B------:R-:W-:-:S00]  /*9fd0*/  NOP ;  /* 0x0000000000007918 */ /* 0x000fc00000000000 */
        /* <DEDUP_REMOVED lines=10> */
.L_x_3:


//--------------------- .nv.shared.triton__0d1d2d3d4d5d6d7d8d9d10d11d12d13d14d15d16d17d18d19d20d21d22d23d24d25d26d27d28d29d30d31d32d33d34d35d36d37d38d39d40d41d42d43d44d45d46d47d48d49d50d51d52d53d54d55d56d57d58d59d60d61d62d63d64d65d66d67d68d69d70d71d72d73d74d75d76d77d78d79d80d81d82d83d84d85d86d87d88d89d90d91d92d93d94d95d96d97d98d99d100d101d102d103d104d105d106d107d108d109d110d111d112d113d114d115d116d117d118d119d120d121d122d123d124d125d126d127d128d129d130d131d132d133d134d135d136d137d138d139d140d141d142d143d144d145d146d147d148d149d150d151d152d153d154d155d156d157d158d159d160d161d162d163d164d165d166d167d168d169d170d171d172d173d174d175d176d177d178d179d180d181d182d183d184d185d186d187d188de189de --------------------------
	.section	.nv.shared.triton__0d1d2d3d4d5d6d7d8d9d10d11d12d13d14d15d16d17d18d19d20d21d22d23d24d25d26d27d28d29d30d31d32d33d34d35d36d37d38d39d40d41d42d43d44d45d46d47d48d49d50d51d52d53d54d55d56d57d58d59d60d61d62d63d64d65d66d67d68d69d70d71d72d73d74d75d76d77d78d79d80d81d82d83d84d85d86d87d88d89d90d91d92d93d94d95d96d97d98d99d100d101d102d103d104d105d106d107d108d109d110d111d112d113d114d115d116d117d118d119d120d121d122d123d124d125d126d127d128d129d130d131d132d133d134d135d136d137d138d139d140d141d142d143d144d145d146d147d148d149d150d151d152d153d154d155d156d157d158d159d160d161d162d163d164d165d166d167d168d169d170d171d172d173d174d175d176d177d178d179d180d181d182d183d184d185d186d187d188de189de,"aw",@nobits
	.align	16
